//
// Generated by NVIDIA NVVM Compiler
//
// Compiler Build ID: CL-36424714
// Cuda compilation tools, release 13.0, V13.0.88
// Based on NVVM 20.0.0
//

.version 9.0
.target sm_100
.address_size 64

	// .globl	texture_bmm_kernel
// _ZZ18texture_bmm_kernelE4Asub has been demoted
// _ZZ18texture_bmm_kernelE4Bsub has been demoted

.visible .entry texture_bmm_kernel(
	.param .u64 .ptr .align 1 texture_bmm_kernel_param_0,
	.param .u64 texture_bmm_kernel_param_1,
	.param .u64 texture_bmm_kernel_param_2,
	.param .u32 texture_bmm_kernel_param_3,
	.param .u32 texture_bmm_kernel_param_4,
	.param .u32 texture_bmm_kernel_param_5,
	.param .u32 texture_bmm_kernel_param_6,
	.param .u32 texture_bmm_kernel_param_7,
	.param .u32 texture_bmm_kernel_param_8
)
{
	.reg .pred 	%p<10>;
	.reg .b32 	%r<274>;
	.reg .b64 	%rd<189>;
	// demoted variable
	.shared .align 8 .b8 _ZZ18texture_bmm_kernelE4Asub[576];
	// demoted variable
	.shared .align 8 .b8 _ZZ18texture_bmm_kernelE4Bsub[576];
	ld.param.u64 	%rd1, [texture_bmm_kernel_param_0];
	ld.param.u64 	%rd2, [texture_bmm_kernel_param_1];
	ld.param.u64 	%rd3, [texture_bmm_kernel_param_2];
	ld.param.u32 	%r45, [texture_bmm_kernel_param_3];
	ld.param.u32 	%r46, [texture_bmm_kernel_param_4];
	ld.param.u32 	%r47, [texture_bmm_kernel_param_5];
	ld.param.u32 	%r48, [texture_bmm_kernel_param_6];
	ld.param.u32 	%r49, [texture_bmm_kernel_param_7];
	ld.param.u32 	%r50, [texture_bmm_kernel_param_8];
	mov.u32 	%r52, %ctaid.x;
	mov.u32 	%r53, %ntid.x;
	mov.u32 	%r1, %tid.x;
	mad.lo.s32 	%r2, %r52, %r53, %r1;
	mov.u32 	%r54, %ctaid.y;
	mov.u32 	%r55, %ntid.y;
	mov.u32 	%r3, %tid.y;
	mad.lo.s32 	%r4, %r54, %r55, %r3;
	mov.u32 	%r56, %ctaid.z;
	mov.u32 	%r57, %ntid.z;
	mov.u32 	%r58, %tid.z;
	mad.lo.s32 	%r5, %r56, %r57, %r58;
	setp.lt.s32 	%p1, %r48, 1;
	mov.b32 	%r273, 0;
	@%p1 bra 	$L__BB0_9;
	add.s32 	%r6, %r48, 7;
	mad.lo.s32 	%r61, %r47, %r5, %r4;
	mad.lo.s32 	%r7, %r61, %r48, %r1;
	mul.lo.s32 	%r62, %r3, 72;
	mov.u32 	%r63, _ZZ18texture_bmm_kernelE4Asub;
	add.s32 	%r64, %r63, %r62;
	shl.b32 	%r65, %r1, 3;
	add.s32 	%r8, %r64, %r65;
	mad.lo.s32 	%r9, %r49, %r5, %r3;
	mov.u32 	%r66, _ZZ18texture_bmm_kernelE4Bsub;
	add.s32 	%r12, %r66, %r65;
	add.s32 	%r10, %r12, %r62;
	shl.b32 	%r67, %r3, 6;
	sub.s32 	%r11, %r64, %r67;
	setp.lt.u32 	%p2, %r48, 25;
	mov.b32 	%r271, 0;
	mov.u32 	%r273, %r271;
	@%p2 bra 	$L__BB0_4;
	shr.u32 	%r69, %r6, 3;
	and.b32  	%r70, %r69, 268435452;
	neg.s32 	%r265, %r70;
	add.s32 	%r71, %r9, 8;
	mad.lo.s32 	%r264, %r50, %r71, %r2;
	shl.b32 	%r15, %r50, 5;
	add.s32 	%r72, %r9, 16;
	mad.lo.s32 	%r263, %r50, %r72, %r2;
	add.s32 	%r73, %r9, 24;
	mad.lo.s32 	%r262, %r50, %r73, %r2;
	mad.lo.s32 	%r261, %r50, %r9, %r2;
	add.s32 	%r260, %r7, 16;
	mov.b32 	%r273, 0;
$L__BB0_3:
	.pragma "nounroll";
	shr.u32 	%r74, %r6, 3;
	and.b32  	%r271, %r74, 268435452;
	add.s32 	%r75, %r260, -16;
	tex.1d.v4.s32.s32 	{%r76, %r77, %r78, %r79}, [%rd2, {%r75}];
	cvt.s64.s32 	%rd4, %r76;
	st.shared.u64 	[%r8], %rd4;
	tex.1d.v4.s32.s32 	{%r80, %r81, %r82, %r83}, [%rd3, {%r261}];
	cvt.s64.s32 	%rd5, %r80;
	st.shared.u64 	[%r10], %rd5;
	bar.sync 	0;
	ld.shared.u64 	%rd6, [%r11];
	ld.shared.u64 	%rd7, [%r12];
	xor.b64  	%rd8, %rd7, %rd6;
	popc.b64 	%r84, %rd8;
	add.s32 	%r85, %r273, %r84;
	ld.shared.u64 	%rd9, [%r11+72];
	ld.shared.u64 	%rd10, [%r12+72];
	xor.b64  	%rd11, %rd10, %rd9;
	popc.b64 	%r86, %rd11;
	add.s32 	%r87, %r85, %r86;
	ld.shared.u64 	%rd12, [%r11+144];
	ld.shared.u64 	%rd13, [%r12+144];
	xor.b64  	%rd14, %rd13, %rd12;
	popc.b64 	%r88, %rd14;
	add.s32 	%r89, %r87, %r88;
	ld.shared.u64 	%rd15, [%r11+216];
	ld.shared.u64 	%rd16, [%r12+216];
	xor.b64  	%rd17, %rd16, %rd15;
	popc.b64 	%r90, %rd17;
	add.s32 	%r91, %r89, %r90;
	ld.shared.u64 	%rd18, [%r11+288];
	ld.shared.u64 	%rd19, [%r12+288];
	xor.b64  	%rd20, %rd19, %rd18;
	popc.b64 	%r92, %rd20;
	add.s32 	%r93, %r91, %r92;
	ld.shared.u64 	%rd21, [%r11+360];
	ld.shared.u64 	%rd22, [%r12+360];
	xor.b64  	%rd23, %rd22, %rd21;
	popc.b64 	%r94, %rd23;
	add.s32 	%r95, %r93, %r94;
	ld.shared.u64 	%rd24, [%r11+432];
	ld.shared.u64 	%rd25, [%r12+432];
	xor.b64  	%rd26, %rd25, %rd24;
	popc.b64 	%r96, %rd26;
	add.s32 	%r97, %r95, %r96;
	ld.shared.u64 	%rd27, [%r11+504];
	ld.shared.u64 	%rd28, [%r12+504];
	xor.b64  	%rd29, %rd28, %rd27;
	popc.b64 	%r98, %rd29;
	add.s32 	%r99, %r97, %r98;
	bar.sync 	0;
	add.s32 	%r100, %r260, -8;
	tex.1d.v4.s32.s32 	{%r101, %r102, %r103, %r104}, [%rd2, {%r100}];
	cvt.s64.s32 	%rd30, %r101;
	st.shared.u64 	[%r8], %rd30;
	tex.1d.v4.s32.s32 	{%r105, %r106, %r107, %r108}, [%rd3, {%r264}];
	cvt.s64.s32 	%rd31, %r105;
	st.shared.u64 	[%r10], %rd31;
	bar.sync 	0;
	ld.shared.u64 	%rd32, [%r11];
	ld.shared.u64 	%rd33, [%r12];
	xor.b64  	%rd34, %rd33, %rd32;
	popc.b64 	%r109, %rd34;
	add.s32 	%r110, %r99, %r109;
	ld.shared.u64 	%rd35, [%r11+72];
	ld.shared.u64 	%rd36, [%r12+72];
	xor.b64  	%rd37, %rd36, %rd35;
	popc.b64 	%r111, %rd37;
	add.s32 	%r112, %r110, %r111;
	ld.shared.u64 	%rd38, [%r11+144];
	ld.shared.u64 	%rd39, [%r12+144];
	xor.b64  	%rd40, %rd39, %rd38;
	popc.b64 	%r113, %rd40;
	add.s32 	%r114, %r112, %r113;
	ld.shared.u64 	%rd41, [%r11+216];
	ld.shared.u64 	%rd42, [%r12+216];
	xor.b64  	%rd43, %rd42, %rd41;
	popc.b64 	%r115, %rd43;
	add.s32 	%r116, %r114, %r115;
	ld.shared.u64 	%rd44, [%r11+288];
	ld.shared.u64 	%rd45, [%r12+288];
	xor.b64  	%rd46, %rd45, %rd44;
	popc.b64 	%r117, %rd46;
	add.s32 	%r118, %r116, %r117;
	ld.shared.u64 	%rd47, [%r11+360];
	ld.shared.u64 	%rd48, [%r12+360];
	xor.b64  	%rd49, %rd48, %rd47;
	popc.b64 	%r119, %rd49;
	add.s32 	%r120, %r118, %r119;
	ld.shared.u64 	%rd50, [%r11+432];
	ld.shared.u64 	%rd51, [%r12+432];
	xor.b64  	%rd52, %rd51, %rd50;
	popc.b64 	%r121, %rd52;
	add.s32 	%r122, %r120, %r121;
	ld.shared.u64 	%rd53, [%r11+504];
	ld.shared.u64 	%rd54, [%r12+504];
	xor.b64  	%rd55, %rd54, %rd53;
	popc.b64 	%r123, %rd55;
	add.s32 	%r124, %r122, %r123;
	bar.sync 	0;
	add.s32 	%r125, %r260, 8;
	tex.1d.v4.s32.s32 	{%r126, %r127, %r128, %r129}, [%rd2, {%r260}];
	cvt.s64.s32 	%rd56, %r126;
	st.shared.u64 	[%r8], %rd56;
	tex.1d.v4.s32.s32 	{%r130, %r131, %r132, %r133}, [%rd3, {%r263}];
	cvt.s64.s32 	%rd57, %r130;
	st.shared.u64 	[%r10], %rd57;
	bar.sync 	0;
	ld.shared.u64 	%rd58, [%r11];
	ld.shared.u64 	%rd59, [%r12];
	xor.b64  	%rd60, %rd59, %rd58;
	popc.b64 	%r134, %rd60;
	add.s32 	%r135, %r124, %r134;
	ld.shared.u64 	%rd61, [%r11+72];
	ld.shared.u64 	%rd62, [%r12+72];
	xor.b64  	%rd63, %rd62, %rd61;
	popc.b64 	%r136, %rd63;
	add.s32 	%r137, %r135, %r136;
	ld.shared.u64 	%rd64, [%r11+144];
	ld.shared.u64 	%rd65, [%r12+144];
	xor.b64  	%rd66, %rd65, %rd64;
	popc.b64 	%r138, %rd66;
	add.s32 	%r139, %r137, %r138;
	ld.shared.u64 	%rd67, [%r11+216];
	ld.shared.u64 	%rd68, [%r12+216];
	xor.b64  	%rd69, %rd68, %rd67;
	popc.b64 	%r140, %rd69;
	add.s32 	%r141, %r139, %r140;
	ld.shared.u64 	%rd70, [%r11+288];
	ld.shared.u64 	%rd71, [%r12+288];
	xor.b64  	%rd72, %rd71, %rd70;
	popc.b64 	%r142, %rd72;
	add.s32 	%r143, %r141, %r142;
	ld.shared.u64 	%rd73, [%r11+360];
	ld.shared.u64 	%rd74, [%r12+360];
	xor.b64  	%rd75, %rd74, %rd73;
	popc.b64 	%r144, %rd75;
	add.s32 	%r145, %r143, %r144;
	ld.shared.u64 	%rd76, [%r11+432];
	ld.shared.u64 	%rd77, [%r12+432];
	xor.b64  	%rd78, %rd77, %rd76;
	popc.b64 	%r146, %rd78;
	add.s32 	%r147, %r145, %r146;
	ld.shared.u64 	%rd79, [%r11+504];
	ld.shared.u64 	%rd80, [%r12+504];
	xor.b64  	%rd81, %rd80, %rd79;
	popc.b64 	%r148, %rd81;
	add.s32 	%r149, %r147, %r148;
	bar.sync 	0;
	tex.1d.v4.s32.s32 	{%r150, %r151, %r152, %r153}, [%rd2, {%r125}];
	cvt.s64.s32 	%rd82, %r150;
	st.shared.u64 	[%r8], %rd82;
	tex.1d.v4.s32.s32 	{%r154, %r155, %r156, %r157}, [%rd3, {%r262}];
	cvt.s64.s32 	%rd83, %r154;
	st.shared.u64 	[%r10], %rd83;
	bar.sync 	0;
	ld.shared.u64 	%rd84, [%r11];
	ld.shared.u64 	%rd85, [%r12];
	xor.b64  	%rd86, %rd85, %rd84;
	popc.b64 	%r158, %rd86;
	add.s32 	%r159, %r149, %r158;
	ld.shared.u64 	%rd87, [%r11+72];
	ld.shared.u64 	%rd88, [%r12+72];
	xor.b64  	%rd89, %rd88, %rd87;
	popc.b64 	%r160, %rd89;
	add.s32 	%r161, %r159, %r160;
	ld.shared.u64 	%rd90, [%r11+144];
	ld.shared.u64 	%rd91, [%r12+144];
	xor.b64  	%rd92, %rd91, %rd90;
	popc.b64 	%r162, %rd92;
	add.s32 	%r163, %r161, %r162;
	ld.shared.u64 	%rd93, [%r11+216];
	ld.shared.u64 	%rd94, [%r12+216];
	xor.b64  	%rd95, %rd94, %rd93;
	popc.b64 	%r164, %rd95;
	add.s32 	%r165, %r163, %r164;
	ld.shared.u64 	%rd96, [%r11+288];
	ld.shared.u64 	%rd97, [%r12+288];
	xor.b64  	%rd98, %rd97, %rd96;
	popc.b64 	%r166, %rd98;
	add.s32 	%r167, %r165, %r166;
	ld.shared.u64 	%rd99, [%r11+360];
	ld.shared.u64 	%rd100, [%r12+360];
	xor.b64  	%rd101, %rd100, %rd99;
	popc.b64 	%r168, %rd101;
	add.s32 	%r169, %r167, %r168;
	ld.shared.u64 	%rd102, [%r11+432];
	ld.shared.u64 	%rd103, [%r12+432];
	xor.b64  	%rd104, %rd103, %rd102;
	popc.b64 	%r170, %rd104;
	add.s32 	%r171, %r169, %r170;
	ld.shared.u64 	%rd105, [%r11+504];
	ld.shared.u64 	%rd106, [%r12+504];
	xor.b64  	%rd107, %rd106, %rd105;
	popc.b64 	%r172, %rd107;
	add.s32 	%r273, %r171, %r172;
	bar.sync 	0;
	add.s32 	%r265, %r265, 4;
	add.s32 	%r264, %r264, %r15;
	add.s32 	%r263, %r263, %r15;
	add.s32 	%r262, %r262, %r15;
	add.s32 	%r261, %r261, %r15;
	add.s32 	%r260, %r260, 32;
	setp.ne.s32 	%p3, %r265, 0;
	@%p3 bra 	$L__BB0_3;
$L__BB0_4:
	shr.u32 	%r175, %r6, 3;
	and.b32  	%r174, %r175, 3;
	setp.eq.s32 	%p4, %r174, 0;
	@%p4 bra 	$L__BB0_9;
	setp.eq.s32 	%p5, %r174, 1;
	@%p5 bra 	$L__BB0_7;
	shl.b32 	%r176, %r271, 3;
	add.s32 	%r177, %r7, %r176;
	tex.1d.v4.s32.s32 	{%r178, %r179, %r180, %r181}, [%rd2, {%r177}];
	cvt.s64.s32 	%rd108, %r178;
	st.shared.u64 	[%r8], %rd108;
	add.s32 	%r182, %r9, %r176;
	mad.lo.s32 	%r183, %r182, %r50, %r2;
	tex.1d.v4.s32.s32 	{%r184, %r185, %r186, %r187}, [%rd3, {%r183}];
	cvt.s64.s32 	%rd109, %r184;
	st.shared.u64 	[%r10], %rd109;
	bar.sync 	0;
	ld.shared.u64 	%rd110, [%r11];
	ld.shared.u64 	%rd111, [%r12];
	xor.b64  	%rd112, %rd111, %rd110;
	popc.b64 	%r188, %rd112;
	add.s32 	%r189, %r273, %r188;
	ld.shared.u64 	%rd113, [%r11+72];
	ld.shared.u64 	%rd114, [%r12+72];
	xor.b64  	%rd115, %rd114, %rd113;
	popc.b64 	%r190, %rd115;
	add.s32 	%r191, %r189, %r190;
	ld.shared.u64 	%rd116, [%r11+144];
	ld.shared.u64 	%rd117, [%r12+144];
	xor.b64  	%rd118, %rd117, %rd116;
	popc.b64 	%r192, %rd118;
	add.s32 	%r193, %r191, %r192;
	ld.shared.u64 	%rd119, [%r11+216];
	ld.shared.u64 	%rd120, [%r12+216];
	xor.b64  	%rd121, %rd120, %rd119;
	popc.b64 	%r194, %rd121;
	add.s32 	%r195, %r193, %r194;
	ld.shared.u64 	%rd122, [%r11+288];
	ld.shared.u64 	%rd123, [%r12+288];
	xor.b64  	%rd124, %rd123, %rd122;
	popc.b64 	%r196, %rd124;
	add.s32 	%r197, %r195, %r196;
	ld.shared.u64 	%rd125, [%r11+360];
	ld.shared.u64 	%rd126, [%r12+360];
	xor.b64  	%rd127, %rd126, %rd125;
	popc.b64 	%r198, %rd127;
	add.s32 	%r199, %r197, %r198;
	ld.shared.u64 	%rd128, [%r11+432];
	ld.shared.u64 	%rd129, [%r12+432];
	xor.b64  	%rd130, %rd129, %rd128;
	popc.b64 	%r200, %rd130;
	add.s32 	%r201, %r199, %r200;
	ld.shared.u64 	%rd131, [%r11+504];
	ld.shared.u64 	%rd132, [%r12+504];
	xor.b64  	%rd133, %rd132, %rd131;
	popc.b64 	%r202, %rd133;
	add.s32 	%r203, %r201, %r202;
	bar.sync 	0;
	add.s32 	%r204, %r177, 8;
	tex.1d.v4.s32.s32 	{%r205, %r206, %r207, %r208}, [%rd2, {%r204}];
	cvt.s64.s32 	%rd134, %r205;
	st.shared.u64 	[%r8], %rd134;
	add.s32 	%r209, %r182, 8;
	mad.lo.s32 	%r210, %r209, %r50, %r2;
	tex.1d.v4.s32.s32 	{%r211, %r212, %r213, %r214}, [%rd3, {%r210}];
	cvt.s64.s32 	%rd135, %r211;
	st.shared.u64 	[%r10], %rd135;
	bar.sync 	0;
	ld.shared.u64 	%rd136, [%r11];
	ld.shared.u64 	%rd137, [%r12];
	xor.b64  	%rd138, %rd137, %rd136;
	popc.b64 	%r215, %rd138;
	add.s32 	%r216, %r203, %r215;
	ld.shared.u64 	%rd139, [%r11+72];
	ld.shared.u64 	%rd140, [%r12+72];
	xor.b64  	%rd141, %rd140, %rd139;
	popc.b64 	%r217, %rd141;
	add.s32 	%r218, %r216, %r217;
	ld.shared.u64 	%rd142, [%r11+144];
	ld.shared.u64 	%rd143, [%r12+144];
	xor.b64  	%rd144, %rd143, %rd142;
	popc.b64 	%r219, %rd144;
	add.s32 	%r220, %r218, %r219;
	ld.shared.u64 	%rd145, [%r11+216];
	ld.shared.u64 	%rd146, [%r12+216];
	xor.b64  	%rd147, %rd146, %rd145;
	popc.b64 	%r221, %rd147;
	add.s32 	%r222, %r220, %r221;
	ld.shared.u64 	%rd148, [%r11+288];
	ld.shared.u64 	%rd149, [%r12+288];
	xor.b64  	%rd150, %rd149, %rd148;
	popc.b64 	%r223, %rd150;
	add.s32 	%r224, %r222, %r223;
	ld.shared.u64 	%rd151, [%r11+360];
	ld.shared.u64 	%rd152, [%r12+360];
	xor.b64  	%rd153, %rd152, %rd151;
	popc.b64 	%r225, %rd153;
	add.s32 	%r226, %r224, %r225;
	ld.shared.u64 	%rd154, [%r11+432];
	ld.shared.u64 	%rd155, [%r12+432];
	xor.b64  	%rd156, %rd155, %rd154;
	popc.b64 	%r227, %rd156;
	add.s32 	%r228, %r226, %r227;
	ld.shared.u64 	%rd157, [%r11+504];
	ld.shared.u64 	%rd158, [%r12+504];
	xor.b64  	%rd159, %rd158, %rd157;
	popc.b64 	%r229, %rd159;
	add.s32 	%r273, %r228, %r229;
	bar.sync 	0;
	add.s32 	%r271, %r271, 2;
$L__BB0_7:
	and.b32  	%r230, %r6, 8;
	setp.eq.s32 	%p6, %r230, 0;
	@%p6 bra 	$L__BB0_9;
	shl.b32 	%r231, %r271, 3;
	add.s32 	%r232, %r7, %r231;
	tex.1d.v4.s32.s32 	{%r233, %r234, %r235, %r236}, [%rd2, {%r232}];
	cvt.s64.s32 	%rd160, %r233;
	st.shared.u64 	[%r8], %rd160;
	add.s32 	%r237, %r9, %r231;
	mad.lo.s32 	%r238, %r237, %r50, %r2;
	tex.1d.v4.s32.s32 	{%r239, %r240, %r241, %r242}, [%rd3, {%r238}];
	cvt.s64.s32 	%rd161, %r239;
	st.shared.u64 	[%r10], %rd161;
	bar.sync 	0;
	ld.shared.u64 	%rd162, [%r11];
	ld.shared.u64 	%rd163, [%r12];
	xor.b64  	%rd164, %rd163, %rd162;
	popc.b64 	%r243, %rd164;
	add.s32 	%r244, %r273, %r243;
	ld.shared.u64 	%rd165, [%r11+72];
	ld.shared.u64 	%rd166, [%r12+72];
	xor.b64  	%rd167, %rd166, %rd165;
	popc.b64 	%r245, %rd167;
	add.s32 	%r246, %r244, %r245;
	ld.shared.u64 	%rd168, [%r11+144];
	ld.shared.u64 	%rd169, [%r12+144];
	xor.b64  	%rd170, %rd169, %rd168;
	popc.b64 	%r247, %rd170;
	add.s32 	%r248, %r246, %r247;
	ld.shared.u64 	%rd171, [%r11+216];
	ld.shared.u64 	%rd172, [%r12+216];
	xor.b64  	%rd173, %rd172, %rd171;
	popc.b64 	%r249, %rd173;
	add.s32 	%r250, %r248, %r249;
	ld.shared.u64 	%rd174, [%r11+288];
	ld.shared.u64 	%rd175, [%r12+288];
	xor.b64  	%rd176, %rd175, %rd174;
	popc.b64 	%r251, %rd176;
	add.s32 	%r252, %r250, %r251;
	ld.shared.u64 	%rd177, [%r11+360];
	ld.shared.u64 	%rd178, [%r12+360];
	xor.b64  	%rd179, %rd178, %rd177;
	popc.b64 	%r253, %rd179;
	add.s32 	%r254, %r252, %r253;
	ld.shared.u64 	%rd180, [%r11+432];
	ld.shared.u64 	%rd181, [%r12+432];
	xor.b64  	%rd182, %rd181, %rd180;
	popc.b64 	%r255, %rd182;
	add.s32 	%r256, %r254, %r255;
	ld.shared.u64 	%rd183, [%r11+504];
	ld.shared.u64 	%rd184, [%r12+504];
	xor.b64  	%rd185, %rd184, %rd183;
	popc.b64 	%r257, %rd185;
	add.s32 	%r273, %r256, %r257;
	bar.sync 	0;
$L__BB0_9:
	setp.ge.s32 	%p7, %r4, %r45;
	setp.ge.s32 	%p8, %r2, %r46;
	or.pred  	%p9, %p7, %p8;
	@%p9 bra 	$L__BB0_11;
	mad.lo.s32 	%r258, %r45, %r5, %r4;
	mad.lo.s32 	%r259, %r258, %r46, %r2;
	cvta.to.global.u64 	%rd186, %rd1;
	mul.wide.s32 	%rd187, %r259, 4;
	add.s64 	%rd188, %rd186, %rd187;
	st.global.u32 	[%rd188], %r273;
$L__BB0_11:
	ret;

}


// ===== COMPILED SASS (sm_100) =====

	.target	sm_100

	.elftype	@"ET_EXEC"


//--------------------- .note.nv.tkinfo           --------------------------
	.section	.note.nv.tkinfo,"",@"SHT_NOTE"
	.sectionflags	@"SHF_NOTE_NV_TKINFO"
	.tkinfo
        /*0018*/ 	.word	0x00000002
        /*0030*/ 	.string	""
        /*0030*/ 	.string	"ptxas"
        /*0030*/ 	.string	"Cuda compilation tools, release 13.0, V13.0.88"
        /*0030*/ 	.string	"Build cuda_13.0.r13.0/compiler.36424714_0"
        /*0030*/ 	.string	"-arch sm_100 -m 64 "



//--------------------- .note.nv.cuinfo           --------------------------
	.section	.note.nv.cuinfo,"",@"SHT_NOTE"
	.sectionflags	@"SHF_NOTE_NV_CUINFO"
        /*0018*/ 	.short	0x0002
        /*001a*/ 	.short	0x0064
        /*001c*/ 	.short	0x0082
	.zero		2


//--------------------- .nv.info                  --------------------------
	.section	.nv.info,"",@"SHT_CUDA_INFO"
	.align	4


	//----- nvinfo : EIATTR_REGCOUNT
	.align		4
        /*0000*/ 	.byte	0x04, 0x2f
        /*0002*/ 	.short	(.L_1 - .L_0)
	.align		4
.L_0:
        /*0004*/ 	.word	index@(texture_bmm_kernel)
        /*0008*/ 	.word	0x0000002a


	//----- nvinfo : EIATTR_FRAME_SIZE
	.align		4
.L_1:
        /*000c*/ 	.byte	0x04, 0x11
        /*000e*/ 	.short	(.L_3 - .L_2)
	.align		4
.L_2:
        /*0010*/ 	.word	index@(texture_bmm_kernel)
        /*0014*/ 	.word	0x00000000


	//----- nvinfo : EIATTR_MIN_STACK_SIZE
	.align		4
.L_3:
        /*0018*/ 	.byte	0x04, 0x12
        /*001a*/ 	.short	(.L_5 - .L_4)
	.align		4
.L_4:
        /*001c*/ 	.word	index@(texture_bmm_kernel)
        /*0020*/ 	.word	0x00000000
.L_5:


//--------------------- .nv.compat                --------------------------
	.section	.nv.compat,"",@"SHT_CUDA_COMPAT_INFO"
	.align	4
        /*0000*/ 	.byte	0x02, 0x09, 0x00, 0x00, 0x02, 0x02, 0x02, 0x00, 0x02, 0x05, 0x05, 0x00, 0x03, 0x07, 0x01, 0x01
        /*0010*/ 	.byte	0x02, 0x03, 0x00, 0x00, 0x02, 0x06, 0x01, 0x00, 0x04, 0x0b, 0x08, 0x00, 0x09, 0x00, 0x00, 0x00
        /*0020*/ 	.byte	0x00, 0x00, 0x00, 0x00


//--------------------- .nv.info.texture_bmm_kernel --------------------------
	.section	.nv.info.texture_bmm_kernel,"",@"SHT_CUDA_INFO"
	.sectionflags	@""
	.align	4


	//----- nvinfo : EIATTR_CUDA_API_VERSION
	.align		4
        /*0000*/ 	.byte	0x04, 0x37
        /*0002*/ 	.short	(.L_7 - .L_6)
.L_6:
        /*0004*/ 	.word	0x00000082


	//----- nvinfo : EIATTR_KPARAM_INFO
	.align		4
.L_7:
        /*0008*/ 	.byte	0x04, 0x17
        /*000a*/ 	.short	(.L_9 - .L_8)
.L_8:
        /*000c*/ 	.word	0x00000000
        /*0010*/ 	.short	0x0008
        /*0012*/ 	.short	0x002c
        /*0014*/ 	.byte	0x00, 0xf0, 0x11, 0x00


	//----- nvinfo : EIATTR_KPARAM_INFO
	.align		4
.L_9:
        /*0018*/ 	.byte	0x04, 0x17
        /*001a*/ 	.short	(.L_11 - .L_10)
.L_10:
        /*001c*/ 	.word	0x00000000
        /*0020*/ 	.short	0x0007
        /*0022*/ 	.short	0x0028
        /*0024*/ 	.byte	0x00, 0xf0, 0x11, 0x00


	//----- nvinfo : EIATTR_KPARAM_INFO
	.align		4
.L_11:
        /*0028*/ 	.byte	0x04, 0x17
        /*002a*/ 	.short	(.L_13 - .L_12)
.L_12:
        /*002c*/ 	.word	0x00000000
        /*0030*/ 	.short	0x0006
        /*0032*/ 	.short	0x0024
        /*0034*/ 	.byte	0x00, 0xf0, 0x11, 0x00


	//----- nvinfo : EIATTR_KPARAM_INFO
	.align		4
.L_13:
        /*0038*/ 	.byte	0x04, 0x17
        /*003a*/ 	.short	(.L_15 - .L_14)
.L_14:
        /*003c*/ 	.word	0x00000000
        /*0040*/ 	.short	0x0005
        /*0042*/ 	.short	0x0020
        /*0044*/ 	.byte	0x00, 0xf0, 0x11, 0x00


	//----- nvinfo : EIATTR_KPARAM_INFO
	.align		4
.L_15:
        /*0048*/ 	.byte	0x04, 0x17
        /*004a*/ 	.short	(.L_17 - .L_16)
.L_16:
        /*004c*/ 	.word	0x00000000
        /*0050*/ 	.short	0x0004
        /*0052*/ 	.short	0x001c
        /*0054*/ 	.byte	0x00, 0xf0, 0x11, 0x00


	//----- nvinfo : EIATTR_KPARAM_INFO
	.align		4
.L_17:
        /*0058*/ 	.byte	0x04, 0x17
        /*005a*/ 	.short	(.L_19 - .L_18)
.L_18:
        /*005c*/ 	.word	0x00000000
        /*0060*/ 	.short	0x0003
        /*0062*/ 	.short	0x0018
        /*0064*/ 	.byte	0x00, 0xf0, 0x11, 0x00


	//----- nvinfo : EIATTR_KPARAM_INFO
	.align		4
.L_19:
        /*0068*/ 	.byte	0x04, 0x17
        /*006a*/ 	.short	(.L_21 - .L_20)
.L_20:
        /*006c*/ 	.word	0x00000000
        /*0070*/ 	.short	0x0002
        /*0072*/ 	.short	0x0010
        /*0074*/ 	.byte	0x00, 0xf0, 0x21, 0x00


	//----- nvinfo : EIATTR_KPARAM_INFO
	.align		4
.L_21:
        /*0078*/ 	.byte	0x04, 0x17
        /*007a*/ 	.short	(.L_23 - .L_22)
.L_22:
        /*007c*/ 	.word	0x00000000
        /*0080*/ 	.short	0x0001
        /*0082*/ 	.short	0x0008
        /*0084*/ 	.byte	0x00, 0xf0, 0x21, 0x00


	//----- nvinfo : EIATTR_KPARAM_INFO
	.align		4
.L_23:
        /*0088*/ 	.byte	0x04, 0x17
        /*008a*/ 	.short	(.L_25 - .L_24)
.L_24:
        /*008c*/ 	.word	0x00000000
        /*0090*/ 	.short	0x0000
        /*0092*/ 	.short	0x0000
        /*0094*/ 	.byte	0x00, 0xf5, 0x21, 0x00


	//----- nvinfo : EIATTR_SPARSE_MMA_MASK
	.align		4
.L_25:
        /*0098*/ 	.byte	0x03, 0x50
        /*009a*/ 	.short	0x0000


	//----- nvinfo : EIATTR_MAXREG_COUNT
	.align		4
        /*009c*/ 	.byte	0x03, 0x1b
        /*009e*/ 	.short	0x00ff


	//----- nvinfo : EIATTR_NUM_BARRIERS
	.align		4
        /*00a0*/ 	.byte	0x02, 0x4c
        /*00a2*/ 	.byte	0x01
	.zero		1


	//----- nvinfo : EIATTR_MERCURY_ISA_VERSION
	.align		4
        /*00a4*/ 	.byte	0x03, 0x5f
        /*00a6*/ 	.short	0x0101


	//----- nvinfo : EIATTR_VRC_CTA_INIT_COUNT
	.align		4
        /*00a8*/ 	.byte	0x02, 0x4a
	.zero		1
	.zero		1


	//----- nvinfo : EIATTR_EXIT_INSTR_OFFSETS
	.align		4
        /*00ac*/ 	.byte	0x04, 0x1c
        /*00ae*/ 	.short	(.L_27 - .L_26)


	//   ....[0]....
.L_26:
        /*00b0*/ 	.word	0x00002240


	//   ....[1]....
        /*00b4*/ 	.word	0x000022b0


	//----- nvinfo : EIATTR_CBANK_PARAM_SIZE
	.align		4
.L_27:
        /*00b8*/ 	.byte	0x03, 0x19
        /*00ba*/ 	.short	0x0030


	//----- nvinfo : EIATTR_PARAM_CBANK
	.align		4
        /*00bc*/ 	.byte	0x04, 0x0a
        /*00be*/ 	.short	(.L_29 - .L_28)
	.align		4
.L_28:
        /*00c0*/ 	.word	index@(.nv.constant0.texture_bmm_kernel)
        /*00c4*/ 	.short	0x0380
        /*00c6*/ 	.short	0x0030


	//----- nvinfo : EIATTR_SW_WAR
	.align		4
.L_29:
        /*00c8*/ 	.byte	0x04, 0x36
        /*00ca*/ 	.short	(.L_31 - .L_30)
.L_30:
        /*00cc*/ 	.word	0x00000008
.L_31:


//--------------------- .nv.callgraph             --------------------------
	.section	.nv.callgraph,"",@"SHT_CUDA_CALLGRAPH"
	.align	4
	.sectionentsize	8
	.align		4
        /*0000*/ 	.word	0x00000000
	.align		4
        /*0004*/ 	.word	0xffffffff
	.align		4
        /*0008*/ 	.word	0x00000000
	.align		4
        /*000c*/ 	.word	0xfffffffe
	.align		4
        /*0010*/ 	.word	0x00000000
	.align		4
        /*0014*/ 	.word	0xfffffffd
	.align		4
        /*0018*/ 	.word	0x00000000
	.align		4
        /*001c*/ 	.word	0xfffffffc


//--------------------- .text.texture_bmm_kernel  --------------------------
	.section	.text.texture_bmm_kernel,"ax",@progbits
	.align	128
        .global         texture_bmm_kernel
        .type           texture_bmm_kernel,@function
        .size           texture_bmm_kernel,(.L_x_5 - texture_bmm_kernel)
        .other          texture_bmm_kernel,@"STO_CUDA_ENTRY STV_DEFAULT"
texture_bmm_kernel:
.text.texture_bmm_kernel:
[----:B------:R-:W-:Y:S01]  /*0000*/  LDC R1, c[0x0][0x37c] ;  /* 0x0000df00ff017b82 */ /* 0x000fe20000000800 */
[----:B------:R-:W0:Y:S01]  /*0010*/  S2R R7, SR_TID.Z ;  /* 0x0000000000077919 */ /* 0x000e220000002300 */
[----:B------:R-:W1:Y:S06]  /*0020*/  LDCU UR7, c[0x0][0x3a4] ;  /* 0x00007480ff0777ac */ /* 0x000e6c0008000800 */
[----:B------:R-:W2:Y:S01]  /*0030*/  LDC R3, c[0x0][0x360] ;  /* 0x0000d800ff037b82 */ /* 0x000ea20000000800 */
[----:B------:R-:W-:Y:S01]  /*0040*/  IMAD.MOV.U32 R30, RZ, RZ, RZ ;  /* 0x000000ffff1e7224 */ /* 0x000fe200078e00ff */
[----:B------:R-:W2:Y:S01]  /*0050*/  S2R R8, SR_TID.X ;  /* 0x0000000000087919 */ /* 0x000ea20000002100 */
[----:B------:R-:W3:Y:S05]  /*0060*/  S2R R13, SR_TID.Y ;  /* 0x00000000000d7919 */ /* 0x000eea0000002200 */
[----:B------:R-:W3:Y:S08]  /*0070*/  LDC R5, c[0x0][0x364] ;  /* 0x0000d900ff057b82 */ /* 0x000ef00000000800 */
[----:B------:R-:W0:Y:S01]  /*0080*/  S2UR UR6, SR_CTAID.Z ;  /* 0x00000000000679c3 */ /* 0x000e220000002700 */
[----:B-1----:R-:W-:-:S07]  /*0090*/  UISETP.GE.AND UP0, UPT, UR7, 0x1, UPT ;  /* 0x000000010700788c */ /* 0x002fce000bf06270 */
[----:B------:R-:W0:Y:S08]  /*00a0*/  LDC R0, c[0x0][0x368] ;  /* 0x0000da00ff007b82 */ /* 0x000e300000000800 */
[----:B------:R-:W2:Y:S08]  /*00b0*/  S2UR UR4, SR_CTAID.X ;  /* 0x00000000000479c3 */ /* 0x000eb00000002500 */
[----:B------:R-:W3:Y:S01]  /*00c0*/  S2UR UR5, SR_CTAID.Y ;  /* 0x00000000000579c3 */ /* 0x000ee20000002600 */
[----:B0-----:R-:W-:-:S02]  /*00d0*/  IMAD R0, R0, UR6, R7 ;  /* 0x0000000600007c24 */ /* 0x001fc4000f8e0207 */
[----:B--2---:R-:W-:Y:S02]  /*00e0*/  IMAD R3, R3, UR4, R8 ;  /* 0x0000000403037c24 */ /* 0x004fe4000f8e0208 */
[----:B---3--:R-:W-:Y:S01]  /*00f0*/  IMAD R5, R5, UR5, R13 ;  /* 0x0000000505057c24 */ /* 0x008fe2000f8e020d */
[----:B------:R-:W-:Y:S06]  /*0100*/  BRA.U !UP0, `(.L_x_0) ;  /* 0x0000002108407547 */ /* 0x000fec000b800000 */
[----:B------:R-:W0:Y:S01]  /*0110*/  S2R R7, SR_CgaCtaId ;  /* 0x0000000000077919 */ /* 0x000e220000008800 */
[----:B------:R-:W1:Y:S01]  /*0120*/  LDCU UR4, c[0x0][0x3a0] ;  /* 0x00007400ff0477ac */ /* 0x000e620008000800 */
[----:B------:R-:W-:Y:S01]  /*0130*/  MOV R2, 0x400 ;  /* 0x0000040000027802 */ /* 0x000fe20000000f00 */
[----:B------:R-:W-:Y:S01]  /*0140*/  IMAD.MOV.U32 R11, RZ, RZ, RZ ;  /* 0x000000ffff0b7224 */ /* 0x000fe200078e00ff */
[----:B------:R-:W2:Y:S01]  /*0150*/  LDCU UR5, c[0x0][0x3a8] ;  /* 0x00007500ff0577ac */ /* 0x000ea20008000800 */
[----:B------:R-:W-:Y:S02]  /*0160*/  IMAD.MOV.U32 R30, RZ, RZ, RZ ;  /* 0x000000ffff1e7224 */ /* 0x000fe400078e00ff */
[----:B------:R-:W-:Y:S01]  /*0170*/  VIADD R4, R2, 0x240 ;  /* 0x0000024002047836 */ /* 0x000fe20000000000 */
[----:B------:R-:W-:Y:S02]  /*0180*/  UISETP.GE.U32.AND UP0, UPT, UR7, 0x19, UPT ;  /* 0x000000190700788c */ /* 0x000fe4000bf06070 */
[----:B------:R-:W-:Y:S01]  /*0190*/  UIADD3 UR9, UPT, UPT, UR7, 0x7, URZ ;  /* 0x0000000707097890 */ /* 0x000fe2000fffe0ff */
[----:B--2---:R-:W-:Y:S01]  /*01a0*/  IMAD R6, R0, UR5, R13 ;  /* 0x0000000500067c24 */ /* 0x004fe2000f8e020d */
[----:B0-----:R-:W-:-:S02]  /*01b0*/  LEA R2, R7, R2, 0x18 ;  /* 0x0000000207027211 */ /* 0x001fc400078ec0ff */
[----:B------:R-:W-:Y:S01]  /*01c0*/  LEA R4, R7, R4, 0x18 ;  /* 0x0000000407047211 */ /* 0x000fe200078ec0ff */
[----:B-1----:R-:W-:Y:S02]  /*01d0*/  IMAD R7, R0, UR4, R5 ;  /* 0x0000000400077c24 */ /* 0x002fe4000f8e0205 */
[----:B------:R-:W-:Y:S02]  /*01e0*/  IMAD R2, R13, 0x48, R2 ;  /* 0x000000480d027824 */ /* 0x000fe400078e0202 */
[C---:B------:R-:W-:Y:S02]  /*01f0*/  IMAD R4, R8.reuse, 0x8, R4 ;  /* 0x0000000808047824 */ /* 0x040fe400078e0204 */
[----:B------:R-:W-:Y:S02]  /*0200*/  IMAD R7, R7, UR7, R8 ;  /* 0x0000000707077c24 */ /* 0x000fe4000f8e0208 */
[--C-:B------:R-:W-:Y:S02]  /*0210*/  IMAD R8, R8, 0x8, R2.reuse ;  /* 0x0000000808087824 */ /* 0x100fe400078e0202 */
[----:B------:R-:W-:-:S02]  /*0220*/  IMAD R9, R13, -0x40, R2 ;  /* 0xffffffc00d097824 */ /* 0x000fc400078e0202 */
[----:B------:R-:W-:Y:S01]  /*0230*/  IMAD R10, R13, 0x48, R4 ;  /* 0x000000480d0a7824 */ /* 0x000fe200078e0204 */
[----:B------:R-:W-:Y:S06]  /*0240*/  BRA.U !UP0, `(.L_x_1) ;  /* 0x0000001108807547 */ /* 0x000fec000b800000 */
[----:B------:R-:W0:Y:S01]  /*0250*/  LDC R12, c[0x0][0x3ac] ;  /* 0x0000eb00ff0c7b82 */ /* 0x000e220000000800 */
[----:B------:R-:W-:Y:S01]  /*0260*/  USHF.R.U32.HI UR4, URZ, 0x3, UR9 ;  /* 0x00000003ff047899 */ /* 0x000fe20008011609 */
[C---:B------:R-:W-:Y:S02]  /*0270*/  VIADD R17, R6.reuse, 0x8 ;  /* 0x0000000806117836 */ /* 0x040fe40000000000 */
[C---:B------:R-:W-:Y:S01]  /*0280*/  VIADD R11, R6.reuse, 0x10 ;  /* 0x00000010060b7836 */ /* 0x040fe20000000000 */
[----:B------:R-:W-:Y:S01]  /*0290*/  ULOP3.LUT UR8, UR4, 0xffffffc, URZ, 0xc0, !UPT ;  /* 0x0ffffffc04087892 */ /* 0x000fe2000f8ec0ff */
[----:B------:R-:W-:Y:S02]  /*02a0*/  VIADD R15, R6, 0x18 ;  /* 0x00000018060f7836 */ /* 0x000fe40000000000 */
[----:B------:R-:W-:Y:S01]  /*02b0*/  VIADD R13, R7, 0x10 ;  /* 0x00000010070d7836 */ /* 0x000fe20000000000 */
[----:B------:R-:W-:Y:S01]  /*02c0*/  UIADD3 UR10, UPT, UPT, -UR8, URZ, URZ ;  /* 0x000000ff080a7290 */ /* 0x000fe2000fffe1ff */
[----:B------:R-:W-:-:S02]  /*02d0*/  IMAD.MOV.U32 R30, RZ, RZ, RZ ;  /* 0x000000ffff1e7224 */ /* 0x000fc400078e00ff */
[-CC-:B0-----:R-:W-:Y:S02]  /*02e0*/  IMAD R17, R17, R12.reuse, R3.reuse ;  /* 0x0000000c11117224 */ /* 0x181fe400078e0203 */
[-CC-:B------:R-:W-:Y:S02]  /*02f0*/  IMAD R11, R11, R12.reuse, R3.reuse ;  /* 0x0000000c0b0b7224 */ /* 0x180fe400078e0203 */
[-CC-:B------:R-:W-:Y:S02]  /*0300*/  IMAD R15, R15, R12.reuse, R3.reuse ;  /* 0x0000000c0f0f7224 */ /* 0x180fe400078e0203 */
[----:B------:R-:W-:-:S07]  /*0310*/  IMAD R2, R6, R12, R3 ;  /* 0x0000000c06027224 */ /* 0x000fce00078e0203 */
.L_x_2:
[----:B------:R-:W0:Y:S01]  /*0320*/  LDCU UR4, c[0x0][0x388] ;  /* 0x00007100ff0477ac */ /* 0x000e220008000800 */
[C---:B------:R-:W-:Y:S02]  /*0330*/  VIADD R14, R13.reuse, 0xfffffff0 ;  /* 0xfffffff00d0e7836 */ /* 0x040fe40000000000 */
[----:B------:R-:W-:Y:S01]  /*0340*/  VIADD R18, R13, 0xfffffff8 ;  /* 0xfffffff80d127836 */ /* 0x000fe20000000000 */
[----:B------:R-:W1:Y:S01]  /*0350*/  LDCU UR6, c[0x0][0x390] ;  /* 0x00007200ff0677ac */ /* 0x000e620008000800 */
[----:B------:R-:W-:Y:S01]  /*0360*/  UMOV UR5, URZ ;  /* 0x000000ff00057c82 */ /* 0x000fe20008000000 */
[----:B------:R-:W-:Y:S01]  /*0370*/  UMOV UR7, URZ ;  /* 0x000000ff00077c82 */ /* 0x000fe20008000000 */
[----:B0-----:R-:W5:Y:S01]  /*0380*/  TLD.LZ RZ, R38, R14, UR4, 1D, 0x1 ;  /* 0x00ff04ff0e267f66 */ /* 0x001f6200081e01ff */
[----:B-1----:R-:W5:Y:S01]  /*0390*/  TLD.LZ RZ, R36, R2, UR6, 1D, 0x1 ;  /* 0x00ff06ff02247f66 */ /* 0x002f6200081e01ff */
[----:B------:R-:W-:Y:S01]  /*03a0*/  TLD.LZ RZ, R18, R18, UR4, 1D, 0x1 ;  /* 0x00ff04ff12127f66 */ /* 0x000fe200081e01ff */
[----:B------:R-:W5:Y:S01]  /*03b0*/  TLD.LZ RZ, R32, R17, UR6, 1D, 0x1 ;  /* 0x00ff06ff11207f66 */ /* 0x000f6200081e01ff */
[----:B------:R-:W-:-:S04]  /*03c0*/  DEPBAR.LE SB5, 0x1 ;  /* 0x0000d0400000791a */ /* 0x000fc80000000000 */
[----:B------:R-:W-:Y:S02]  /*03d0*/  SHF.R.S32.HI R39, RZ, 0x1f, R38 ;  /* 0x0000001fff277819 */ /* 0x000fe40000011426 */
[----:B------:R-:W-:-:S03]  /*03e0*/  SHF.R.S32.HI R37, RZ, 0x1f, R36 ;  /* 0x0000001fff257819 */ /* 0x000fc60000011424 */
[----:B------:R-:W-:Y:S04]  /*03f0*/  STS.64 [R8], R38 ;  /* 0x0000002608007388 */ /* 0x000fe80000000a00 */
[----:B------:R-:W-:Y:S01]  /*0400*/  STS.64 [R10], R36 ;  /* 0x000000240a007388 */ /* 0x000fe20000000a00 */
[----:B------:R-:W-:Y:S06]  /*0410*/  BAR.SYNC.DEFER_BLOCKING 0x0 ;  /* 0x0000000000007b1d */ /* 0x000fec0000010000 */
[----:B------:R-:W-:Y:S04]  /*0420*/  LDS.64 R28, [R9+0x48] ;  /* 0x00004800091c7984 */ /* 0x000fe80000000a00 */
[----:B------:R-:W0:Y:S04]  /*0430*/  LDS.64 R20, [R4+0x48] ;  /* 0x0000480004147984 */ /* 0x000e280000000a00 */
[----:B------:R-:W-:Y:S04]  /*0440*/  LDS.64 R34, [R9] ;  /* 0x0000000009227984 */ /* 0x000fe80000000a00 */
[----:B------:R-:W1:Y:S04]  /*0450*/  LDS.64 R22, [R4] ;  /* 0x0000000004167984 */ /* 0x000e680000000a00 */
[----:B------:R-:W-:Y:S04]  /*0460*/  LDS.64 R26, [R9+0x90] ;  /* 0x00009000091a7984 */ /* 0x000fe80000000a00 */
[----:B------:R-:W2:Y:S04]  /*0470*/  LDS.64 R24, [R4+0x90] ;  /* 0x0000900004187984 */ /* 0x000ea80000000a00 */
[----:B------:R-:W-:Y:S04]  /*0480*/  LDS.64 R36, [R9+0x120] ;  /* 0x0001200009247984 */ /* 0x000fe80000000a00 */
[----:B------:R-:W-:Y:S01]  /*0490*/  LDS.64 R38, [R9+0x1b0] ;  /* 0x0001b00009267984 */ /* 0x000fe20000000a00 */
[----:B0-----:R-:W-:-:S02]  /*04a0*/  LOP3.LUT R31, R20, R28, RZ, 0x3c, !PT ;  /* 0x0000001c141f7212 */ /* 0x001fc400078e3cff */
[----:B------:R-:W-:-:S04]  /*04b0*/  LOP3.LUT R20, R21, R29, RZ, 0x3c, !PT ;  /* 0x0000001d15147212 */ /* 0x000fc800078e3cff */
[----:B------:R-:W-:Y:S01]  /*04c0*/  POPC R31, R31 ;  /* 0x0000001f001f7309 */ /* 0x000fe20000000000 */
[----:B-1----:R-:W-:Y:S02]  /*04d0*/  LOP3.LUT R33, R22, R34, RZ, 0x3c, !PT ;  /* 0x0000002216217212 */ /* 0x002fe400078e3cff */
[----:B------:R-:W-:Y:S02]  /*04e0*/  LOP3.LUT R22, R23, R35, RZ, 0x3c, !PT ;  /* 0x0000002317167212 */ /* 0x000fe400078e3cff */
[----:B------:R-:W-:Y:S03]  /*04f0*/  LDS.64 R34, [R9+0xd8] ;  /* 0x0000d80009227984 */ /* 0x000fe60000000a00 */
[----:B------:R0:W-:Y:S01]  /*0500*/  POPC R19, R33 ;  /* 0x0000002100137309 */ /* 0x0001e20000000000 */
[----:B--2---:R-:W-:Y:S02]  /*0510*/  LOP3.LUT R29, R24, R26, RZ, 0x3c, !PT ;  /* 0x0000001a181d7212 */ /* 0x004fe400078e3cff */
[----:B------:R-:W-:-:S02]  /*0520*/  LOP3.LUT R16, R25, R27, RZ, 0x3c, !PT ;  /* 0x0000001b19107212 */ /* 0x000fc400078e3cff */
[----:B------:R-:W1:Y:S03]  /*0530*/  LDS.64 R24, [R4+0xd8] ;  /* 0x0000d80004187984 */ /* 0x000e660000000a00 */
[----:B------:R-:W2:Y:S01]  /*0540*/  POPC R21, R22 ;  /* 0x0000001600157309 */ /* 0x000ea20000000000 */
[----:B------:R-:W3:Y:S01]  /*0550*/  LDS.64 R26, [R4+0x120] ;  /* 0x00012000041a7984 */ /* 0x000ee20000000a00 */
[----:B0----5:R-:W-:-:S06]  /*0560*/  SHF.R.S32.HI R33, RZ, 0x1f, R32 ;  /* 0x0000001fff217819 */ /* 0x021fcc0000011420 */
[----:B------:R-:W0:Y:S01]  /*0570*/  POPC R20, R20 ;  /* 0x0000001400147309 */ /* 0x000e220000000000 */
[----:B--2---:R-:W-:-:S07]  /*0580*/  IADD3 R30, PT, PT, R30, R19, R21 ;  /* 0x000000131e1e7210 */ /* 0x004fce0007ffe015 */
[----:B------:R-:W-:Y:S01]  /*0590*/  POPC R29, R29 ;  /* 0x0000001d001d7309 */ /* 0x000fe20000000000 */
[----:B------:R-:W-:Y:S02]  /*05a0*/  SHF.R.S32.HI R19, RZ, 0x1f, R18 ;  /* 0x0000001fff137819 */ /* 0x000fe40000011412 */
[----:B0-----:R-:W-:-:S05]  /*05b0*/  IADD3 R30, PT, PT, R30, R31, R20 ;  /* 0x0000001f1e1e7210 */ /* 0x001fca0007ffe014 */
[----:B------:R-:W0:Y:S01]  /*05c0*/  POPC R16, R16 ;  /* 0x0000001000107309 */ /* 0x000e220000000000 */
[----:B-1----:R-:W-:Y:S02]  /*05d0*/  LOP3.LUT R35, R25, R35, RZ, 0x3c, !PT ;  /* 0x0000002319237212 */ /* 0x002fe400078e3cff */
[----:B------:R-:W-:Y:S02]  /*05e0*/  LOP3.LUT R34, R24, R34, RZ, 0x3c, !PT ;  /* 0x0000002218227212 */ /* 0x000fe400078e3cff */
[----:B---3--:R-:W-:Y:S02]  /*05f0*/  LOP3.LUT R25, R26, R36, RZ, 0x3c, !PT ;  /* 0x000000241a197212 */ /* 0x008fe400078e3cff */
[----:B------:R-:W-:Y:S01]  /*0600*/  LOP3.LUT R14, R27, R37, RZ, 0x3c, !PT ;  /* 0x000000251b0e7212 */ /* 0x000fe200078e3cff */
[----:B------:R-:W-:Y:S01]  /*0610*/  POPC R31, R34 ;  /* 0x00000022001f7309 */ /* 0x000fe20000000000 */
[----:B------:R-:W-:Y:S01]  /*0620*/  LDS.64 R36, [R9+0x168] ;  /* 0x0001680009247984 */ /* 0x000fe20000000a00 */
[----:B0-----:R-:W-:-:S03]  /*0630*/  IADD3 R30, PT, PT, R30, R29, R16 ;  /* 0x0000001d1e1e7210 */ /* 0x001fc60007ffe010 */
[----:B------:R-:W0:Y:S03]  /*0640*/  LDS.64 R26, [R4+0x168] ;  /* 0x00016800041a7984 */ /* 0x000e260000000a00 */
[----:B------:R-:W1:Y:S08]  /*0650*/  POPC R35, R35 ;  /* 0x0000002300237309 */ /* 0x000e700000000000 */
[----:B------:R-:W-:Y:S01]  /*0660*/  POPC R25, R25 ;  /* 0x0000001900197309 */ /* 0x000fe20000000000 */
[----:B-1----:R-:W-:-:S07]  /*0670*/  IADD3 R30, PT, PT, R30, R31, R35 ;  /* 0x0000001f1e1e7210 */ /* 0x002fce0007ffe023 */
[----:B------:R-:W1:Y:S02]  /*0680*/  POPC R14, R14 ;  /* 0x0000000e000e7309 */ /* 0x000e640000000000 */
[----:B-1----:R-:W-:Y:S02]  /*0690*/  IADD3 R30, PT, PT, R30, R25, R14 ;  /* 0x000000191e1e7210 */ /* 0x002fe40007ffe00e */
[----:B0-----:R-:W-:Y:S02]  /*06a0*/  LOP3.LUT R23, R26, R36, RZ, 0x3c, !PT ;  /* 0x000000241a177212 */ /* 0x001fe400078e3cff */
[----:B------:R-:W-:Y:S02]  /*06b0*/  LOP3.LUT R37, R27, R37, RZ, 0x3c, !PT ;  /* 0x000000251b257212 */ /* 0x000fe400078e3cff */
[----:B------:R-:W0:Y:S02]  /*06c0*/  LDS.64 R26, [R4+0x1b0] ;  /* 0x0001b000041a7984 */ /* 0x000e240000000a00 */
[----:B------:R-:W-:Y:S08]  /*06d0*/  POPC R23, R23 ;  /* 0x0000001700177309 */ /* 0x000ff00000000000 */
[----:B------:R-:W1:Y:S02]  /*06e0*/  POPC R37, R37 ;  /* 0x0000002500257309 */ /* 0x000e640000000000 */
[----:B-1----:R-:W-:-:S02]  /*06f0*/  IADD3 R30, PT, PT, R30, R23, R37 ;  /* 0x000000171e1e7210 */ /* 0x002fc40007ffe025 */
[----:B0-----:R-:W-:Y:S02]  /*0700*/  LOP3.LUT R36, R26, R38, RZ, 0x3c, !PT ;  /* 0x000000261a247212 */ /* 0x001fe400078e3cff */
[----:B------:R-:W-:Y:S02]  /*0710*/  LOP3.LUT R28, R27, R39, RZ, 0x3c, !PT ;  /* 0x000000271b1c7212 */ /* 0x000fe400078e3cff */
[----:B------:R-:W-:Y:S04]  /*0720*/  LDS.64 R38, [R9+0x1f8] ;  /* 0x0001f80009267984 */ /* 0x000fe80000000a00 */
[----:B------:R-:W0:Y:S01]  /*0730*/  LDS.64 R26, [R4+0x1f8] ;  /* 0x0001f800041a7984 */ /* 0x000e220000000a00 */
[----:B------:R-:W-:Y:S01]  /*0740*/  POPC R28, R28 ;  /* 0x0000001c001c7309 */ /* 0x000fe20000000000 */
[----:B------:R-:W-:Y:S06]  /*0750*/  BAR.SYNC.DEFER_BLOCKING 0x0 ;  /* 0x0000000000007b1d */ /* 0x000fec0000010000 */
[----:B------:R-:W-:Y:S04]  /*0760*/  STS.64 [R8], R18 ;  /* 0x0000001208007388 */ /* 0x000fe80000000a00 */
[----:B------:R-:W-:Y:S01]  /*0770*/  STS.64 [R10], R32 ;  /* 0x000000200a007388 */ /* 0x000fe20000000a00 */
[----:B------:R-:W-:Y:S01]  /*0780*/  BAR.SYNC.DEFER_BLOCKING 0x0 ;  /* 0x0000000000007b1d */ /* 0x000fe20000010000 */
[----:B0-----:R-:W-:-:S02]  /*0790*/  LOP3.LUT R24, R26, R38, RZ, 0x3c, !PT ;  /* 0x000000261a187212 */ /* 0x001fc400078e3cff */
[----:B------:R-:W-:-:S03]  /*07a0*/  LOP3.LUT R21, R27, R39, RZ, 0x3c, !PT ;  /* 0x000000271b157212 */ /* 0x000fc600078e3cff */
[----:B------:R-:W0:Y:S08]  /*07b0*/  POPC R39, R36 ;  /* 0x0000002400277309 */ /* 0x000e300000000000 */
[----:B------:R-:W-:Y:S01]  /*07c0*/  POPC R37, R24 ;  /* 0x0000001800257309 */ /* 0x000fe20000000000 */
[----:B0-----:R-:W-:Y:S01]  /*07d0*/  IADD3 R30, PT, PT, R30, R39, R28 ;  /* 0x000000271e1e7210 */ /* 0x001fe20007ffe01c */
[----:B------:R-:W-:Y:S06]  /*07e0*/  LDS.64 R26, [R9] ;  /* 0x00000000091a7984 */ /* 0x000fec0000000a00 */
[----:B------:R-:W0:Y:S01]  /*07f0*/  POPC R21, R21 ;  /* 0x0000001500157309 */ /* 0x000e220000000000 */
[----:B------:R-:W1:Y:S04]  /*0800*/  LDS.64 R18, [R4] ;  /* 0x0000000004127984 */ /* 0x000e680000000a00 */
[----:B------:R-:W-:Y:S01]  /*0810*/  LDS.64 R34, [R9+0x120] ;  /* 0x0001200009227984 */ /* 0x000fe20000000a00 */
[----:B0-----:R-:W-:-:S03]  /*0820*/  IADD3 R30, PT, PT, R30, R37, R21 ;  /* 0x000000251e1e7210 */ /* 0x001fc60007ffe015 */
[----:B------:R-:W-:Y:S01]  /*0830*/  LDS.64 R36, [R9+0x1f8] ;  /* 0x0001f80009247984 */ /* 0x000fe20000000a00 */
[----:B-1----:R-:W-:Y:S02]  /*0840*/  LOP3.LUT R20, R18, R26, RZ, 0x3c, !PT ;  /* 0x0000001a12147212 */ /* 0x002fe400078e3cff */
[----:B------:R-:W-:Y:S02]  /*0850*/  LOP3.LUT R22, R19, R27, RZ, 0x3c, !PT ;  /* 0x0000001b13167212 */ /* 0x000fe400078e3cff */
[----:B------:R-:W-:Y:S01]  /*0860*/  LDS.64 R26, [R9+0x48] ;  /* 0x00004800091a7984 */ /* 0x000fe20000000a00 */
[----:B------:R-:W-:Y:S03]  /*0870*/  POPC R39, R20 ;  /* 0x0000001400277309 */ /* 0x000fe60000000000 */
[----:B------:R-:W0:Y:S05]  /*0880*/  LDS.64 R18, [R4+0x48] ;  /* 0x0000480004127984 */ /* 0x000e2a0000000a00 */
[----:B------:R-:W1:Y:S02]  /*0890*/  POPC R22, R22 ;  /* 0x0000001600167309 */ /* 0x000e640000000000 */
[----:B-1----:R-:W-:-:S02]  /*08a0*/  IADD3 R30, PT, PT, R30, R39, R22 ;  /* 0x000000271e1e7210 */ /* 0x002fc40007ffe016 */
[----:B0-----:R-:W-:Y:S02]  /*08b0*/  LOP3.LUT R33, R18, R26, RZ, 0x3c, !PT ;  /* 0x0000001a12217212 */ /* 0x001fe400078e3cff */
[----:B------:R-:W-:Y:S02]  /*08c0*/  LOP3.LUT R32, R19, R27, RZ, 0x3c, !PT ;  /* 0x0000001b13207212 */ /* 0x000fe400078e3cff */
[----:B------:R-:W-:Y:S04]  /*08d0*/  LDS.64 R26, [R9+0x90] ;  /* 0x00009000091a7984 */ /* 0x000fe80000000a00 */
[----:B------:R-:W0:Y:S02]  /*08e0*/  LDS.64 R18, [R4+0x90] ;  /* 0x0000900004127984 */ /* 0x000e240000000a00 */
[----:B0-----:R-:W-:-:S02]  /*08f0*/  LOP3.LUT R31, R18, R26, RZ, 0x3c, !PT ;  /* 0x0000001a121f7212 */ /* 0x001fc400078e3cff */
[----:B------:R-:W-:Y:S02]  /*0900*/  LOP3.LUT R29, R19, R27, RZ, 0x3c, !PT ;  /* 0x0000001b131d7212 */ /* 0x000fe400078e3cff */
[----:B------:R-:W-:Y:S04]  /*0910*/  LDS.64 R26, [R9+0xd8] ;  /* 0x0000d800091a7984 */ /* 0x000fe80000000a00 */
[----:B------:R-:W0:Y:S02]  /*0920*/  LDS.64 R18, [R4+0xd8] ;  /* 0x0000d80004127984 */ /* 0x000e240000000a00 */
[----:B0-----:R-:W-:Y:S02]  /*0930*/  LOP3.LUT R16, R18, R26, RZ, 0x3c, !PT ;  /* 0x0000001a12107212 */ /* 0x001fe400078e3cff */
[----:B------:R-:W-:-:S02]  /*0940*/  LOP3.LUT R27, R19, R27, RZ, 0x3c, !PT ;  /* 0x0000001b131b7212 */ /* 0x000fc400078e3cff */
[----:B------:R-:W0:Y:S02]  /*0950*/  LDS.64 R18, [R4+0x120] ;  /* 0x0001200004127984 */ /* 0x000e240000000a00 */
        /* <DEDUP_REMOVED lines=12> */
[----:B------:R-:W5:Y:S01]  /*0a20*/  TLD.LZ RZ, R34, R13, UR4, 1D, 0x1 ;  /* 0x00ff04ff0d227f66 */ /* 0x000f6200081e01ff */
[----:B------:R-:W5:Y:S01]  /*0a30*/  TLD.LZ RZ, R18, R11, UR6, 1D, 0x1 ;  /* 0x00ff06ff0b127f66 */ /* 0x000f6200081e01ff */
[----:B------:R-:W-:Y:S01]  /*0a40*/  LOP3.LUT R24, R35, R37, RZ, 0x3c, !PT ;  /* 0x0000002523187212 */ /* 0x000fe200078e3cff */
[----:B------:R-:W-:-:S04]  /*0a50*/  VIADD R35, R13, 0x8 ;  /* 0x000000080d237836 */ /* 0x000fc80000000000 */
[----:B------:R0:W5:Y:S01]  /*0a60*/  TLD.LZ RZ, R20, R35, UR4, 1D, 0x1 ;  /* 0x00ff04ff23147f66 */ /* 0x00016200081e01ff */
[----:B------:R-:W5:Y:S01]  /*0a70*/  TLD.LZ RZ, R22, R15, UR6, 1D, 0x1 ;  /* 0x00ff06ff0f167f66 */ /* 0x000f6200081e01ff */
[----:B------:R-:W-:Y:S01]  /*0a80*/  POPC R33, R33 ;  /* 0x0000002100217309 */ /* 0x000fe20000000000 */
[----:B------:R-:W-:Y:S01]  /*0a90*/  UIADD3 UR10, UPT, UPT, UR10, 0x4, URZ ;  /* 0x000000040a0a7890 */ /* 0x000fe2000fffe0ff */
[C---:B------:R-:W-:Y:S02]  /*0aa0*/  IMAD R2, R12.reuse, 0x20, R2 ;  /* 0x000000200c027824 */ /* 0x040fe400078e0202 */
[----:B------:R-:W-:Y:S01]  /*0ab0*/  IMAD R17, R12, 0x20, R17 ;  /* 0x000000200c117824 */ /* 0x000fe200078e0211 */
[----:B------:R-:W-:-:S03]  /*0ac0*/  UISETP.NE.AND UP0, UPT, UR10, URZ, UPT ;  /* 0x000000ff0a00728c */ /* 0x000fc6000bf05270 */
[----:B------:R-:W1:Y:S08]  /*0ad0*/  POPC R32, R32 ;  /* 0x0000002000207309 */ /* 0x000e700000000000 */
[----:B------:R-:W-:Y:S01]  /*0ae0*/  POPC R31, R31 ;  /* 0x0000001f001f7309 */ /* 0x000fe20000000000 */
[----:B-1----:R-:W-:-:S07]  /*0af0*/  IADD3 R30, PT, PT, R30, R33, R32 ;  /* 0x000000211e1e7210 */ /* 0x002fce0007ffe020 */
[----:B------:R-:W1:Y:S01]  /*0b00*/  POPC R36, R29 ;  /* 0x0000001d00247309 */ /* 0x000e620000000000 */
[----:B------:R-:W-:Y:S07]  /*0b10*/  BAR.SYNC.DEFER_BLOCKING 0x0 ;  /* 0x0000000000007b1d */ /* 0x000fee0000010000 */
[----:B------:R-:W-:Y:S01]  /*0b20*/  POPC R16, R16 ;  /* 0x0000001000107309 */ /* 0x000fe20000000000 */
[----:B-1----:R-:W-:-:S07]  /*0b30*/  IADD3 R30, PT, PT, R30, R31, R36 ;  /* 0x0000001f1e1e7210 */ /* 0x002fce0007ffe024 */
[----:B------:R-:W1:Y:S08]  /*0b40*/  POPC R27, R27 ;  /* 0x0000001b001b7309 */ /* 0x000e700000000000 */
        /* <DEDUP_REMOVED lines=11> */
[----:B------:R-:W1:Y:S02]  /*0c00*/  POPC R24, R24 ;  /* 0x0000001800187309 */ /* 0x000e640000000000 */
[----:B-1----:R-:W-:Y:S01]  /*0c10*/  IADD3 R14, PT, PT, R25, R28, R24 ;  /* 0x0000001c190e7210 */ /* 0x002fe20007ffe018 */
[----:B------:R-:W-:-:S04]  /*0c20*/  DEPBAR.LE SB5, 0x2 ;  /* 0x0000d0800000791a */ /* 0x000fc80000000000 */
[----:B0-----:R-:W-:Y:S01]  /*0c30*/  SHF.R.S32.HI R35, RZ, 0x1f, R34 ;  /* 0x0000001fff237819 */ /* 0x001fe20000011422 */
[----:B------:R-:W-:Y:S01]  /*0c40*/  VIADD R13, R13, 0x20 ;  /* 0x000000200d0d7836 */ /* 0x000fe20000000000 */
[----:B------:R-:W-:Y:S01]  /*0c50*/  SHF.R.S32.HI R19, RZ, 0x1f, R18 ;  /* 0x0000001fff137819 */ /* 0x000fe20000011412 */
[----:B------:R-:W-:Y:S02]  /*0c60*/  IMAD R11, R12, 0x20, R11 ;  /* 0x000000200c0b7824 */ /* 0x000fe400078e020b */
        /* <DEDUP_REMOVED lines=9> */
[----:B------:R-:W-:Y:S01]  /*0d00*/  LDS.64 R18, [R4+0x120] ;  /* 0x0001200004127984 */ /* 0x000fe20000000a00 */
[----:B0-----:R-:W-:-:S02]  /*0d10*/  LOP3.LUT R34, R24, R26, RZ, 0x3c, !PT ;  /* 0x0000001a18227212 */ /* 0x001fc400078e3cff */
[----:B------:R-:W-:Y:S02]  /*0d20*/  LOP3.LUT R27, R25, R27, RZ, 0x3c, !PT ;  /* 0x0000001b191b7212 */ /* 0x000fe400078e3cff */
[----:B------:R-:W0:Y:S02]  /*0d30*/  LDS.64 R24, [R9+0x120] ;  /* 0x0001200009187984 */ /* 0x000e240000000a00 */
[----:B------:R-:W-:Y:S01]  /*0d40*/  POPC R34, R34 ;  /* 0x0000002200227309 */ /* 0x000fe20000000000 */
[----:B-1----:R-:W-:Y:S02]  /*0d50*/  LOP3.LUT R38, R30, R36, RZ, 0x3c, !PT ;  /* 0x000000241e267212 */ /* 0x002fe400078e3cff */
[----:B------:R-:W-:Y:S02]  /*0d60*/  LOP3.LUT R23, R31, R37, RZ, 0x3c, !PT ;  /* 0x000000251f177212 */ /* 0x000fe400078e3cff */
[----:B------:R-:W-:Y:S03]  /*0d70*/  LDS.64 R36, [R9+0xd8] ;  /* 0x0000d80009247984 */ /* 0x000fe60000000a00 */
[----:B------:R-:W-:Y:S01]  /*0d80*/  POPC R21, R38 ;  /* 0x0000002600157309 */ /* 0x000fe20000000000 */
[----:B--2---:R-:W-:-:S02]  /*0d90*/  LOP3.LUT R30, R32, R28, RZ, 0x3c, !PT ;  /* 0x0000001c201e7212 */ /* 0x004fc400078e3cff */
[----:B------:R-:W-:Y:S02]  /*0da0*/  LOP3.LUT R32, R33, R29, RZ, 0x3c, !PT ;  /* 0x0000001d21207212 */ /* 0x000fe400078e3cff */
[----:B------:R-:W1:Y:S03]  /*0db0*/  LDS.64 R28, [R4+0xd8] ;  /* 0x0000d800041c7984 */ /* 0x000e660000000a00 */
[----:B------:R-:W2:Y:S08]  /*0dc0*/  POPC R23, R23 ;  /* 0x0000001700177309 */ /* 0x000eb00000000000 */
[----:B------:R-:W-:Y:S01]  /*0dd0*/  POPC R30, R30 ;  /* 0x0000001e001e7309 */ /* 0x000fe20000000000 */
[----:B--2---:R-:W-:-:S07]  /*0de0*/  IADD3 R35, PT, PT, R14, R21, R23 ;  /* 0x000000150e237210 */ /* 0x004fce0007ffe017 */
[----:B------:R-:W-:Y:S01]  /*0df0*/  POPC R27, R27 ;  /* 0x0000001b001b7309 */ /* 0x000fe20000000000 */
[----:B------:R-:W-:-:S04]  /*0e00*/  DEPBAR.LE SB5, 0x1 ;  /* 0x0000d0400000791a */ /* 0x000fc80000000000 */
[----:B------:R-:W-:Y:S02]  /*0e10*/  SHF.R.S32.HI R21, RZ, 0x1f, R20 ;  /* 0x0000001fff157819 */ /* 0x000fe40000011414 */
[----:B0-----:R-:W-:Y:S02]  /*0e20*/  LOP3.LUT R31, R18, R24, RZ, 0x3c, !PT ;  /* 0x00000018121f7212 */ /* 0x001fe400078e3cff */
[----:B------:R-:W-:Y:S02]  /*0e30*/  LOP3.LUT R16, R19, R25, RZ, 0x3c, !PT ;  /* 0x0000001913107212 */ /* 0x000fe400078e3cff */
[----:B------:R-:W-:Y:S04]  /*0e40*/  LDS.64 R24, [R9+0x168] ;  /* 0x0001680009187984 */ /* 0x000fe80000000a00 */
[----:B------:R-:W0:Y:S01]  /*0e50*/  LDS.64 R18, [R4+0x168] ;  /* 0x0001680004127984 */ /* 0x000e220000000a00 */
[----:B-1----:R-:W-:Y:S01]  /*0e60*/  LOP3.LUT R33, R28, R36, RZ, 0x3c, !PT ;  /* 0x000000241c217212 */ /* 0x002fe200078e3cff */
[----:B------:R-:W-:Y:S01]  /*0e70*/  POPC R16, R16 ;  /* 0x0000001000107309 */ /* 0x000fe20000000000 */
[----:B------:R-:W-:-:S02]  /*0e80*/  LOP3.LUT R26, R29, R37, RZ, 0x3c, !PT ;  /* 0x000000251d1a7212 */ /* 0x000fc400078e3cff */
[----:B------:R-:W-:Y:S01]  /*0e90*/  LDS.64 R36, [R9+0x1f8] ;  /* 0x0001f80009247984 */ /* 0x000fe20000000a00 */
[----:B-----5:R-:W-:Y:S01]  /*0ea0*/  SHF.R.S32.HI R23, RZ, 0x1f, R22 ;  /* 0x0000001fff177819 */ /* 0x020fe20000011416 */
[----:B------:R-:W-:-:S03]  /*0eb0*/  IMAD R15, R12, 0x20, R15 ;  /* 0x000000200c0f7824 */ /* 0x000fc600078e020f */
[----:B------:R-:W-:Y:S01]  /*0ec0*/  POPC R26, R26 ;  /* 0x0000001a001a7309 */ /* 0x000fe20000000000 */
[----:B0-----:R-:W-:Y:S02]  /*0ed0*/  LOP3.LUT R29, R18, R24, RZ, 0x3c, !PT ;  /* 0x00000018121d7212 */ /* 0x001fe400078e3cff */
[----:B------:R-:W-:Y:S02]  /*0ee0*/  LOP3.LUT R28, R19, R25, RZ, 0x3c, !PT ;  /* 0x00000019131c7212 */ /* 0x000fe400078e3cff */
[----:B------:R-:W-:Y:S04]  /*0ef0*/  LDS.64 R24, [R9+0x1b0] ;  /* 0x0001b00009187984 */ /* 0x000fe80000000a00 */
[----:B------:R-:W0:Y:S01]  /*0f00*/  LDS.64 R18, [R4+0x1b0] ;  /* 0x0001b00004127984 */ /* 0x000e220000000a00 */
[----:B------:R-:W-:Y:S01]  /*0f10*/  POPC R28, R28 ;  /* 0x0000001c001c7309 */ /* 0x000fe20000000000 */
[----:B0-----:R-:W-:-:S02]  /*0f20*/  LOP3.LUT R24, R18, R24, RZ, 0x3c, !PT ;  /* 0x0000001812187212 */ /* 0x001fc400078e3cff */
[----:B------:R-:W-:Y:S02]  /*0f30*/  LOP3.LUT R25, R19, R25, RZ, 0x3c, !PT ;  /* 0x0000001913197212 */ /* 0x000fe400078e3cff */
[----:B------:R-:W0:Y:S03]  /*0f40*/  LDS.64 R18, [R4+0x1f8] ;  /* 0x0001f80004127984 */ /* 0x000e260000000a00 */
[----:B------:R-:W-:Y:S01]  /*0f50*/  POPC R24, R24 ;  /* 0x0000001800187309 */ /* 0x000fe20000000000 */
[----:B------:R-:W-:Y:S07]  /*0f60*/  BAR.SYNC.DEFER_BLOCKING 0x0 ;  /* 0x0000000000007b1d */ /* 0x000fee0000010000 */
[----:B------:R-:W-:Y:S01]  /*0f70*/  POPC R25, R25 ;  /* 0x0000001900197309 */ /* 0x000fe20000000000 */
        /* <DEDUP_REMOVED lines=10> */
[----:B------:R-:W-:Y:S01]  /*1020*/  IADD3 R37, PT, PT, R37, R34, R27 ;  /* 0x0000002225257210 */ /* 0x000fe20007ffe01b */
[----:B------:R-:W1:Y:S04]  /*1030*/  LDS.64 R18, [R4] ;  /* 0x0000000004127984 */ /* 0x000e680000000a00 */
[----:B------:R-:W-:Y:S02]  /*1040*/  LDS.64 R20, [R9+0x48] ;  /* 0x0000480009147984 */ /* 0x000fe40000000a00 */
[----:B------:R-:W2:Y:S01]  /*1050*/  POPC R34, R31 ;  /* 0x0000001f00227309 */ /* 0x000ea20000000000 */
[----:B0-----:R-:W-:-:S07]  /*1060*/  IADD3 R37, PT, PT, R37, R30, R26 ;  /* 0x0000001e25257210 */ /* 0x001fce0007ffe01a */
[----:B------:R-:W-:Y:S01]  /*1070*/  POPC R36, R36 ;  /* 0x0000002400247309 */ /* 0x000fe20000000000 */
[----:B--2---:R-:W-:-:S07]  /*1080*/  IADD3 R37, PT, PT, R37, R34, R16 ;  /* 0x0000002225257210 */ /* 0x004fce0007ffe010 */
[----:B------:R-:W0:Y:S02]  /*1090*/  POPC R26, R29 ;  /* 0x0000001d001a7309 */ /* 0x000e240000000000 */
[----:B0-----:R-:W-:Y:S02]  /*10a0*/  IADD3 R37, PT, PT, R37, R26, R28 ;  /* 0x0000001a25257210 */ /* 0x001fe40007ffe01c */
[----:B-1----:R-:W-:Y:S02]  /*10b0*/  LOP3.LUT R35, R18, R38, RZ, 0x3c, !PT ;  /* 0x0000002612237212 */ /* 0x002fe400078e3cff */
[----:B------:R-:W-:Y:S02]  /*10c0*/  LOP3.LUT R38, R19, R39, RZ, 0x3c, !PT ;  /* 0x0000002713267212 */ /* 0x000fe400078e3cff */
[----:B------:R-:W0:Y:S01]  /*10d0*/  LDS.64 R18, [R4+0x48] ;  /* 0x0000480004127984 */ /* 0x000e220000000a00 */
[----:B------:R-:W-:Y:S01]  /*10e0*/  IADD3 R37, PT, PT, R37, R24, R25 ;  /* 0x0000001825257210 */ /* 0x000fe20007ffe019 */
[----:B------:R-:W-:Y:S03]  /*10f0*/  POPC R34, R35 ;  /* 0x0000002300227309 */ /* 0x000fe60000000000 */
[----:B------:R-:W-:-:S05]  /*1100*/  IADD3 R37, PT, PT, R37, R14, R36 ;  /* 0x0000000e25257210 */ /* 0x000fca0007ffe024 */
[----:B------:R-:W1:Y:S02]  /*1110*/  POPC R38, R38 ;  /* 0x0000002600267309 */ /* 0x000e640000000000 */
[----:B-1----:R-:W-:Y:S02]  /*1120*/  IADD3 R34, PT, PT, R37, R34, R38 ;  /* 0x0000002225227210 */ /* 0x002fe40007ffe026 */
[----:B0-----:R-:W-:Y:S02]  /*1130*/  LOP3.LUT R22, R18, R20, RZ, 0x3c, !PT ;  /* 0x0000001412167212 */ /* 0x001fe400078e3cff */
[----:B------:R-:W-:Y:S02]  /*1140*/  LOP3.LUT R23, R19, R21, RZ, 0x3c, !PT ;  /* 0x0000001513177212 */ /* 0x000fe400078e3cff */
[----:B------:R-:W-:Y:S02]  /*1150*/  LDS.64 R20, [R9+0x90] ;  /* 0x0000900009147984 */ /* 0x000fe40000000a00 */
[----:B------:R-:W-:Y:S02]  /*1160*/  POPC R22, R22 ;  /* 0x0000001600167309 */ /* 0x000fe40000000000 */
[----:B------:R-:W0:Y:S06]  /*1170*/  LDS.64 R18, [R4+0x90] ;  /* 0x0000900004127984 */ /* 0x000e2c0000000a00 */
[----:B------:R-:W1:Y:S02]  /*1180*/  POPC R23, R23 ;  /* 0x0000001700177309 */ /* 0x000e640000000000 */
[----:B-1----:R-:W-:-:S02]  /*1190*/  IADD3 R22, PT, PT, R34, R22, R23 ;  /* 0x0000001622167210 */ /* 0x002fc40007ffe017 */
        /* <DEDUP_REMOVED lines=36> */
[----:B------:R-:W-:-:S04]  /*13e0*/  LOP3.LUT R19, R19, R21, RZ, 0x3c, !PT ;  /* 0x0000001513137212 */ /* 0x000fc800078e3cff */
[----:B------:R-:W-:Y:S08]  /*13f0*/  POPC R18, R18 ;  /* 0x0000001200127309 */ /* 0x000ff00000000000 */
[----:B------:R-:W0:Y:S02]  /*1400*/  POPC R30, R19 ;  /* 0x00000013001e7309 */ /* 0x000e240000000000 */
[----:B0-----:R-:W-:Y:S01]  /*1410*/  IADD3 R30, PT, PT, R35, R18, R30 ;  /* 0x00000012231e7210 */ /* 0x001fe20007ffe01e */
[----:B------:R-:W-:Y:S06]  /*1420*/  BAR.SYNC.DEFER_BLOCKING 0x0 ;  /* 0x0000000000007b1d */ /* 0x000fec0000010000 */
[----:B------:R-:W-:Y:S05]  /*1430*/  BRA.U UP0, `(.L_x_2) ;  /* 0xffffffed00b87547 */ /* 0x000fea000b83ffff */
[----:B------:R-:W-:-:S07]  /*1440*/  IMAD.U32 R11, RZ, RZ, UR8 ;  /* 0x00000008ff0b7e24 */ /* 0x000fce000f8e00ff */
.L_x_1:
[----:B------:R-:W-:-:S04]  /*1450*/  USHF.R.U32.HI UR4, URZ, 0x3, UR9 ;  /* 0x00000003ff047899 */ /* 0x000fc80008011609 */
[----:B------:R-:W-:-:S09]  /*1460*/  ULOP3.LUT UP0, UR4, UR4, 0x3, URZ, 0xc0, !UPT ;  /* 0x0000000304047892 */ /* 0x000fd2000f80c0ff */
[----:B------:R-:W-:Y:S05]  /*1470*/  BRA.U !UP0, `(.L_x_0) ;  /* 0x0000000d08647547 */ /* 0x000fea000b800000 */
[----:B------:R-:W-:Y:S02]  /*1480*/  UISETP.NE.AND UP0, UPT, UR4, 0x1, UPT ;  /* 0x000000010400788c */ /* 0x000fe4000bf05270 */
[----:B------:R-:W-:-:S07]  /*1490*/  ULOP3.LUT UP1, URZ, UR9, 0x8, URZ, 0xc0, !UPT ;  /* 0x0000000809ff7892 */ /* 0x000fce000f82c0ff */
[----:B------:R-:W-:Y:S05]  /*14a0*/  BRA.U !UP0, `(.L_x_3) ;  /* 0x0000000908347547 */ /* 0x000fea000b800000 */
[----:B------:R-:W0:Y:S01]  /*14b0*/  LDCU UR8, c[0x0][0x3ac] ;  /* 0x00007580ff0877ac */ /* 0x000e220008000800 */
[C---:B------:R-:W-:Y:S02]  /*14c0*/  IMAD R12, R11.reuse, 0x8, R6 ;  /* 0x000000080b0c7824 */ /* 0x040fe400078e0206 */
[----:B------:R-:W-:Y:S01]  /*14d0*/  IMAD R2, R11, 0x8, R7 ;  /* 0x000000080b027824 */ /* 0x000fe200078e0207 */
[----:B------:R-:W1:Y:S01]  /*14e0*/  LDCU UR4, c[0x0][0x388] ;  /* 0x00007100ff0477ac */ /* 0x000e620008000800 */
[----:B------:R-:W-:Y:S02]  /*14f0*/  VIADD R14, R12, 0x8 ;  /* 0x000000080c0e7836 */ /* 0x000fe40000000000 */
[----:B------:R-:W-:Y:S01]  /*1500*/  VIADD R20, R2, 0x8 ;  /* 0x0000000802147836 */ /* 0x000fe20000000000 */
[----:B------:R-:W2:Y:S01]  /*1510*/  LDCU UR6, c[0x0][0x390] ;  /* 0x00007200ff0677ac */ /* 0x000ea20008000800 */
[----:B------:R-:W-:Y:S01]  /*1520*/  UMOV UR5, URZ ;  /* 0x000000ff00057c82 */ /* 0x000fe20008000000 */
[----:B------:R-:W-:Y:S01]  /*1530*/  UMOV UR7, URZ ;  /* 0x000000ff00077c82 */ /* 0x000fe20008000000 */
[----:B0-----:R-:W-:-:S02]  /*1540*/  IMAD R12, R12, UR8, R3 ;  /* 0x000000080c0c7c24 */ /* 0x001fc4000f8e0203 */
[----:B------:R-:W-:Y:S01]  /*1550*/  IMAD R14, R14, UR8, R3 ;  /* 0x000000080e0e7c24 */ /* 0x000fe2000f8e0203 */
[----:B-1----:R-:W5:Y:S01]  /*1560*/  TLD.LZ RZ, R34, R2, UR4, 1D, 0x1 ;  /* 0x00ff04ff02227f66 */ /* 0x002f6200081e01ff */
[----:B--2---:R-:W5:Y:S01]  /*1570*/  TLD.LZ RZ, R38, R12, UR6, 1D, 0x1 ;  /* 0x00ff06ff0c267f66 */ /* 0x004f6200081e01ff */
[----:B------:R-:W5:Y:S01]  /*1580*/  TLD.LZ RZ, R20, R20, UR4, 1D, 0x1 ;  /* 0x00ff04ff14147f66 */ /* 0x000f6200081e01ff */
[----:B------:R0:W5:Y:S01]  /*1590*/  TLD.LZ RZ, R18, R14, UR6, 1D, 0x1 ;  /* 0x00ff06ff0e127f66 */ /* 0x00016200081e01ff */
[----:B------:R-:W-:Y:S01]  /*15a0*/  VIADD R11, R11, 0x2 ;  /* 0x000000020b0b7836 */ /* 0x000fe20000000000 */
[----:B------:R-:W-:-:S04]  /*15b0*/  DEPBAR.LE SB5, 0x2 ;  /* 0x0000d0800000791a */ /* 0x000fc80000000000 */
[----:B------:R-:W-:Y:S02]  /*15c0*/  SHF.R.S32.HI R35, RZ, 0x1f, R34 ;  /* 0x0000001fff237819 */ /* 0x000fe40000011422 */
[----:B------:R-:W-:-:S03]  /*15d0*/  SHF.R.S32.HI R39, RZ, 0x1f, R38 ;  /* 0x0000001fff277819 */ /* 0x000fc60000011426 */
[----:B------:R-:W-:Y:S04]  /*15e0*/  STS.64 [R8], R34 ;  /* 0x0000002208007388 */ /* 0x000fe80000000a00 */
[----:B------:R-:W-:Y:S01]  /*15f0*/  STS.64 [R10], R38 ;  /* 0x000000260a007388 */ /* 0x000fe20000000a00 */
[----:B------:R-:W-:Y:S06]  /*1600*/  BAR.SYNC.DEFER_BLOCKING 0x0 ;  /* 0x0000000000007b1d */ /* 0x000fec0000010000 */
[----:B------:R-:W-:Y:S04]  /*1610*/  LDS.64 R32, [R9] ;  /* 0x0000000009207984 */ /* 0x000fe80000000a00 */
[----:B------:R-:W1:Y:S04]  /*1620*/  LDS.64 R28, [R4] ;  /* 0x00000000041c7984 */ /* 0x000e680000000a00 */
[----:B------:R-:W-:Y:S04]  /*1630*/  LDS.64 R26, [R9+0x48] ;  /* 0x00004800091a7984 */ /* 0x000fe80000000a00 */
[----:B------:R-:W2:Y:S04]  /*1640*/  LDS.64 R24, [R4+0x48] ;  /* 0x0000480004187984 */ /* 0x000ea80000000a00 */
[----:B------:R-:W-:Y:S04]  /*1650*/  LDS.64 R16, [R9+0xd8] ;  /* 0x0000d80009107984 */ /* 0x000fe80000000a00 */
[----:B0-----:R-:W0:Y:S01]  /*1660*/  LDS.64 R14, [R4+0xd8] ;  /* 0x0000d800040e7984 */ /* 0x001e220000000a00 */
[----:B-----5:R-:W-:-:S02]  /*1670*/  SHF.R.S32.HI R21, RZ, 0x1f, R20 ;  /* 0x0000001fff157819 */ /* 0x020fc40000011414 */
[----:B------:R-:W-:Y:S01]  /*1680*/  SHF.R.S32.HI R19, RZ, 0x1f, R18 ;  /* 0x0000001fff137819 */ /* 0x000fe20000011412 */
[----:B------:R-:W-:Y:S04]  /*1690*/  LDS.64 R22, [R9+0x90] ;  /* 0x0000900009167984 */ /* 0x000fe80000000a00 */
[----:B------:R-:W3:Y:S04]  /*16a0*/  LDS.64 R12, [R4+0x90] ;  /* 0x00009000040c7984 */ /* 0x000ee80000000a00 */
[----:B------:R-:W-:Y:S04]  /*16b0*/  LDS.64 R38, [R9+0x120] ;  /* 0x0001200009267984 */ /* 0x000fe80000000a00 */
[----:B------:R-:W4:Y:S01]  /*16c0*/  LDS.64 R34, [R4+0x120] ;  /* 0x0001200004227984 */ /* 0x000f220000000a00 */
[----:B-1----:R-:W-:-:S02]  /*16d0*/  LOP3.LUT R37, R28, R32, RZ, 0x3c, !PT ;  /* 0x000000201c257212 */ /* 0x002fc400078e3cff */
[----:B------:R-:W-:-:S04]  /*16e0*/  LOP3.LUT R36, R29, R33, RZ, 0x3c, !PT ;  /* 0x000000211d247212 */ /* 0x000fc800078e3cff */
[----:B------:R-:W-:Y:S01]  /*16f0*/  POPC R37, R37 ;  /* 0x0000002500257309 */ /* 0x000fe20000000000 */
[----:B--2---:R-:W-:Y:S02]  /*1700*/  LOP3.LUT R31, R25, R27, RZ, 0x3c, !PT ;  /* 0x0000001b191f7212 */ /* 0x004fe400078e3cff */
[----:B------:R-:W-:Y:S02]  /*1710*/  LOP3.LUT R32, R24, R26, RZ, 0x3c, !PT ;  /* 0x0000001a18207212 */ /* 0x000fe400078e3cff */
[----:B------:R-:W-:Y:S03]  /*1720*/  LDS.64 R24, [R9+0x168] ;  /* 0x0001680009187984 */ /* 0x000fe60000000a00 */
[----:B------:R-:W1:Y:S01]  /*1730*/  POPC R36, R36 ;  /* 0x0000002400247309 */ /* 0x000e620000000000 */
[----:B0-----:R-:W-:Y:S02]  /*1740*/  LOP3.LUT R28, R14, R16, RZ, 0x3c, !PT ;  /* 0x000000100e1c7212 */ /* 0x001fe400078e3cff */
[----:B------:R-:W-:-:S02]  /*1750*/  LOP3.LUT R27, R15, R17, RZ, 0x3c, !PT ;  /* 0x000000110f1b7212 */ /* 0x000fc400078e3cff */
[----:B------:R-:W-:Y:S03]  /*1760*/  LDS.64 R16, [R9+0x1b0] ;  /* 0x0001b00009107984 */ /* 0x000fe60000000a00 */
[----:B------:R-:W-:Y:S01]  /*1770*/  POPC R31, R31 ;  /* 0x0000001f001f7309 */ /* 0x000fe20000000000 */
[----:B------:R-:W0:Y:S01]  /*1780*/  LDS.64 R14, [R4+0x1b0] ;  /* 0x0001b000040e7984 */ /* 0x000e220000000a00 */
[----:B---3--:R-:W-:Y:S02]  /*1790*/  LOP3.LUT R29, R12, R22, RZ, 0x3c, !PT ;  /* 0x000000160c1d7212 */ /* 0x008fe400078e3cff */
[----:B------:R-:W-:Y:S02]  /*17a0*/  LOP3.LUT R12, R13, R23, RZ, 0x3c, !PT ;  /* 0x000000170d0c7212 */ /* 0x000fe400078e3cff */
[----:B------:R-:W2:Y:S01]  /*17b0*/  LDS.64 R22, [R4+0x168] ;  /* 0x0001680004167984 */ /* 0x000ea20000000a00 */
[----:B-1----:R-:W-:Y:S01]  /*17c0*/  IADD3 R30, PT, PT, R30, R37, R36 ;  /* 0x000000251e1e7210 */ /* 0x002fe20007ffe024 */
[----:B------:R-:W-:Y:S01]  /*17d0*/  POPC R27, R27 ;  /* 0x0000001b001b7309 */ /* 0x000fe20000000000 */
[----:B----4-:R-:W-:-:S02]  /*17e0*/  LOP3.LUT R13, R34, R38, RZ, 0x3c, !PT ;  /* 0x00000026220d7212 */ /* 0x010fc400078e3cff */
[----:B------:R-:W-:-:S05]  /*17f0*/  LOP3.LUT R2, R35, R39, RZ, 0x3c, !PT ;  /* 0x0000002723027212 */ /* 0x000fca00078e3cff */
[----:B------:R-:W-:Y:S08]  /*1800*/  POPC R36, R29 ;  /* 0x0000001d00247309 */ /* 0x000ff00000000000 */
[----:B------:R-:W-:Y:S08]  /*1810*/  POPC R12, R12 ;  /* 0x0000000c000c7309 */ /* 0x000ff00000000000 */
[----:B------:R-:W-:Y:S01]  /*1820*/  POPC R2, R2 ;  /* 0x0000000200027309 */ /* 0x000fe20000000000 */
[----:B0-----:R-:W-:-:S02]  /*1830*/  LOP3.LUT R26, R14, R16, RZ, 0x3c, !PT ;  /* 0x000000100e1a7212 */ /* 0x001fc400078e3cff */
[----:B------:R-:W-:Y:S02]  /*1840*/  LOP3.LUT R34, R15, R17, RZ, 0x3c, !PT ;  /* 0x000000110f227212 */ /* 0x000fe400078e3cff */
[----:B------:R-:W-:Y:S01]  /*1850*/  LDS.64 R16, [R9+0x1f8] ;  /* 0x0001f80009107984 */ /* 0x000fe20000000a00 */
[----:B--2---:R-:W-:Y:S02]  /*1860*/  LOP3.LUT R33, R22, R24, RZ, 0x3c, !PT ;  /* 0x0000001816217212 */ /* 0x004fe400078e3cff */
[----:B------:R-:W-:Y:S01]  /*1870*/  POPC R26, R26 ;  /* 0x0000001a001a7309 */ /* 0x000fe20000000000 */
[----:B------:R-:W-:Y:S01]  /*1880*/  LOP3.LUT R35, R23, R25, RZ, 0x3c, !PT ;  /* 0x0000001917237212 */ /* 0x000fe200078e3cff */
[----:B------:R-:W0:Y:S01]  /*1890*/  LDS.64 R14, [R4+0x1f8] ;  /* 0x0001f800040e7984 */ /* 0x000e220000000a00 */
[----:B------:R-:W-:Y:S06]  /*18a0*/  BAR.SYNC.DEFER_BLOCKING 0x0 ;  /* 0x0000000000007b1d */ /* 0x000fec0000010000 */
[----:B------:R-:W-:Y:S08]  /*18b0*/  POPC R33, R33 ;  /* 0x0000002100217309 */ /* 0x000ff00000000000 */
[----:B------:R-:W-:Y:S01]  /*18c0*/  POPC R35, R35 ;  /* 0x0000002300237309 */ /* 0x000fe20000000000 */
[----:B------:R-:W-:Y:S04]  /*18d0*/  STS.64 [R8], R20 ;  /* 0x0000001408007388 */ /* 0x000fe80000000a00 */
[----:B------:R-:W-:Y:S01]  /*18e0*/  STS.64 [R10], R18 ;  /* 0x000000120a007388 */ /* 0x000fe20000000a00 */
[----:B------:R-:W-:Y:S01]  /*18f0*/  BAR.SYNC.DEFER_BLOCKING 0x0 ;  /* 0x0000000000007b1d */ /* 0x000fe20000010000 */
[----:B0-----:R-:W-:-:S02]  /*1900*/  LOP3.LUT R38, R15, R17, RZ, 0x3c, !PT ;  /* 0x000000110f267212 */ /* 0x001fc400078e3cff */
[----:B------:R-:W-:-:S04]  /*1910*/  LOP3.LUT R16, R14, R16, RZ, 0x3c, !PT ;  /* 0x000000100e107212 */ /* 0x000fc800078e3cff */
[----:B------:R-:W-:Y:S01]  /*1920*/  POPC R38, R38 ;  /* 0x0000002600267309 */ /* 0x000fe20000000000 */
[----:B------:R-:W-:Y:S04]  /*1930*/  LDS.64 R22, [R9] ;  /* 0x0000000009167984 */ /* 0x000fe80000000a00 */
[----:B------:R-:W0:Y:S04]  /*1940*/  LDS.64 R24, [R4] ;  /* 0x0000000004187984 */ /* 0x000e280000000a00 */
[----:B------:R-:W-:Y:S04]  /*1950*/  LDS.64 R14, [R4+0x48] ;  /* 0x00004800040e7984 */ /* 0x000fe80000000a00 */
[----:B------:R-:W-:Y:S01]  /*1960*/  LDS.64 R18, [R9+0x90] ;  /* 0x0000900009127984 */ /* 0x000fe20000000a00 */
[----:B0-----:R-:W-:-:S02]  /*1970*/  LOP3.LUT R17, R24, R22, RZ, 0x3c, !PT ;  /* 0x0000001618117212 */ /* 0x001fc400078e3cff */
[----:B------:R-:W-:Y:S02]  /*1980*/  LOP3.LUT R24, R25, R23, RZ, 0x3c, !PT ;  /* 0x0000001719187212 */ /* 0x000fe400078e3cff */
[----:B------:R-:W0:Y:S01]  /*1990*/  LDS.64 R22, [R9+0x48] ;  /* 0x0000480009167984 */ /* 0x000e220000000a00 */
[----:B------:R-:W1:Y:S08]  /*19a0*/  POPC R25, R32 ;  /* 0x0000002000197309 */ /* 0x000e700000000000 */
[----:B------:R-:W-:Y:S01]  /*19b0*/  POPC R17, R17 ;  /* 0x0000001100117309 */ /* 0x000fe20000000000 */
[----:B-1----:R-:W-:-:S07]  /*19c0*/  IADD3 R37, PT, PT, R30, R25, R31 ;  /* 0x000000191e257210 */ /* 0x002fce0007ffe01f */
[----:B------:R-:W-:Y:S01]  /*19d0*/  POPC R24, R24 ;  /* 0x0000001800187309 */ /* 0x000fe20000000000 */
[----:B------:R-:W-:-:S07]  /*19e0*/  IADD3 R36, PT, PT, R37, R36, R12 ;  /* 0x0000002425247210 */ /* 0x000fce0007ffe00c */
[----:B------:R-:W1:Y:S08]  /*19f0*/  POPC R37, R28 ;  /* 0x0000001c00257309 */ /* 0x000e700000000000 */
[----:B------:R-:W2:Y:S01]  /*1a00*/  POPC R12, R13 ;  /* 0x0000000d000c7309 */ /* 0x000ea20000000000 */
[----:B0-----:R-:W-:Y:S02]  /*1a10*/  LOP3.LUT R20, R14, R22, RZ, 0x3c, !PT ;  /* 0x000000160e147212 */ /* 0x001fe400078e3cff */
[----:B------:R-:W-:-:S02]  /*1a20*/  LOP3.LUT R22, R15, R23, RZ, 0x3c, !PT ;  /* 0x000000170f167212 */ /* 0x000fc400078e3cff */
[----:B------:R-:W0:Y:S01]  /*1a30*/  LDS.64 R14, [R4+0x90] ;  /* 0x00009000040e7984 */ /* 0x000e220000000a00 */
[----:B-1----:R-:W-:Y:S02]  /*1a40*/  IADD3 R29, PT, PT, R36, R37, R27 ;  /* 0x00000025241d7210 */ /* 0x002fe40007ffe01b */
[----:B------:R-:W-:Y:S01]  /*1a50*/  POPC R20, R20 ;  /* 0x0000001400147309 */ /* 0x000fe20000000000 */
[----:B------:R-:W-:Y:S01]  /*1a60*/  LDS.64 R36, [R9+0x1b0] ;  /* 0x0001b00009247984 */ /* 0x000fe20000000a00 */
[----:B--2---:R-:W-:-:S03]  /*1a70*/  IADD3 R12, PT, PT, R29, R12, R2 ;  /* 0x0000000c1d0c7210 */ /* 0x004fc60007ffe002 */
[----:B------:R-:W1:Y:S01]  /*1a80*/  LDS.64 R28, [R4+0x1b0] ;  /* 0x0001b000041c7984 */ /* 0x000e620000000a00 */
[----:B------:R-:W-:Y:S02]  /*1a90*/  IADD3 R12, PT, PT, R12, R33, R35 ;  /* 0x000000210c0c7210 */ /* 0x000fe40007ffe023 */
[----:B------:R-:W2:Y:S08]  /*1aa0*/  POPC R27, R34 ;  /* 0x00000022001b7309 */ /* 0x000eb00000000000 */
[----:B------:R-:W-:Y:S01]  /*1ab0*/  POPC R33, R22 ;  /* 0x0000001600217309 */ /* 0x000fe20000000000 */
[----:B--2---:R-:W-:-:S02]  /*1ac0*/  IADD3 R2, PT, PT, R12, R26, R27 ;  /* 0x0000001a0c027210 */ /* 0x004fc40007ffe01b */
[----:B------:R-:W-:Y:S05]  /*1ad0*/  LDS.64 R12, [R4+0x1f8] ;  /* 0x0001f800040c7984 */ /* 0x000fea0000000a00 */
[----:B------:R-:W2:Y:S01]  /*1ae0*/  POPC R27, R16 ;  /* 0x00000010001b7309 */ /* 0x000ea20000000000 */
[----:B0-----:R-:W-:Y:S02]  /*1af0*/  LOP3.LUT R21, R14, R18, RZ, 0x3c, !PT ;  /* 0x000000120e157212 */ /* 0x001fe400078e3cff */
[----:B------:R-:W-:Y:S02]  /*1b00*/  LOP3.LUT R23, R15, R19, RZ, 0x3c, !PT ;  /* 0x000000130f177212 */ /* 0x000fe400078e3cff */
[----:B------:R-:W-:Y:S01]  /*1b10*/  LDS.64 R18, [R9+0xd8] ;  /* 0x0000d80009127984 */ /* 0x000fe20000000a00 */
[----:B--2---:R-:W-:-:S02]  /*1b20*/  IADD3 R2, PT, PT, R2, R27, R38 ;  /* 0x0000001b02027210 */ /* 0x004fc40007ffe026 */
[----:B------:R-:W-:Y:S01]  /*1b30*/  POPC R21, R21 ;  /* 0x0000001500157309 */ /* 0x000fe20000000000 */
[----:B------:R-:W0:Y:S01]  /*1b40*/  LDS.64 R14, [R4+0xd8] ;  /* 0x0000d800040e7984 */ /* 0x000e220000000a00 */
[----:B------:R-:W-:Y:S02]  /*1b50*/  IADD3 R2, PT, PT, R2, R17, R24 ;  /* 0x0000001102027210 */ /* 0x000fe40007ffe018 */
[----:B-1----:R-:W-:Y:S02]  /*1b60*/  LOP3.LUT R16, R28, R36, RZ, 0x3c, !PT ;  /* 0x000000241c107212 */ /* 0x002fe400078e3cff */
[----:B------:R-:W-:Y:S02]  /*1b70*/  IADD3 R2, PT, PT, R2, R20, R33 ;  /* 0x0000001402027210 */ /* 0x000fe40007ffe021 */
[----:B------:R-:W1:Y:S01]  /*1b80*/  POPC R26, R23 ;  /* 0x00000017001a7309 */ /* 0x000e620000000000 */
[----:B------:R-:W-:-:S07]  /*1b90*/  LOP3.LUT R28, R29, R37, RZ, 0x3c, !PT ;  /* 0x000000251d1c7212 */ /* 0x000fce00078e3cff */
[----:B------:R-:W-:Y:S01]  /*1ba0*/  POPC R16, R16 ;  /* 0x0000001000107309 */ /* 0x000fe20000000000 */
[----:B-1----:R-:W-:-:S07]  /*1bb0*/  IADD3 R2, PT, PT, R2, R21, R26 ;  /* 0x0000001502027210 */ /* 0x002fce0007ffe01a */
[----:B------:R-:W-:Y:S01]  /*1bc0*/  POPC R23, R28 ;  /* 0x0000001c00177309 */ /* 0x000fe20000000000 */
[----:B0-----:R-:W-:Y:S02]  /*1bd0*/  LOP3.LUT R25, R14, R18, RZ, 0x3c, !PT ;  /* 0x000000120e197212 */ /* 0x001fe400078e3cff */
[----:B------:R-:W-:Y:S02]  /*1be0*/  LOP3.LUT R30, R15, R19, RZ, 0x3c, !PT ;  /* 0x000000130f1e7212 */ /* 0x000fe400078e3cff */
[----:B------:R-:W-:Y:S03]  /*1bf0*/  LDS.64 R18, [R9+0x120] ;  /* 0x0001200009127984 */ /* 0x000fe60000000a00 */
[----:B------:R-:W-:Y:S01]  /*1c00*/  POPC R25, R25 ;  /* 0x0000001900197309 */ /* 0x000fe20000000000 */
[----:B------:R-:W0:Y:S07]  /*1c10*/  LDS.64 R14, [R4+0x120] ;  /* 0x00012000040e7984 */ /* 0x000e2e0000000a00 */
        /* <DEDUP_REMOVED lines=11> */
[----:B------:R-:W0:Y:S02]  /*1cd0*/  LDS.64 R14, [R9+0x1f8] ;  /* 0x0001f800090e7984 */ /* 0x000e240000000a00 */
[----:B------:R-:W-:Y:S08]  /*1ce0*/  POPC R18, R18 ;  /* 0x0000001200127309 */ /* 0x000ff00000000000 */
[----:B------:R-:W1:Y:S02]  /*1cf0*/  POPC R19, R19 ;  /* 0x0000001300137309 */ /* 0x000e640000000000 */
[----:B-1----:R-:W-:-:S04]  /*1d00*/  IADD3 R2, PT, PT, R2, R18, R19 ;  /* 0x0000001202027210 */ /* 0x002fc80007ffe013 */
[----:B------:R-:W-:Y:S02]  /*1d10*/  IADD3 R2, PT, PT, R2, R16, R23 ;  /* 0x0000001002027210 */ /* 0x000fe40007ffe017 */
[----:B0-----:R-:W-:Y:S02]  /*1d20*/  LOP3.LUT R17, R12, R14, RZ, 0x3c, !PT ;  /* 0x0000000e0c117212 */ /* 0x001fe400078e3cff */
[----:B------:R-:W-:-:S04]  /*1d30*/  LOP3.LUT R12, R13, R15, RZ, 0x3c, !PT ;  /* 0x0000000f0d0c7212 */ /* 0x000fc800078e3cff */
[----:B------:R-:W-:Y:S08]  /*1d40*/  POPC R17, R17 ;  /* 0x0000001100117309 */ /* 0x000ff00000000000 */
[----:B------:R-:W0:Y:S02]  /*1d50*/  POPC R30, R12 ;  /* 0x0000000c001e7309 */ /* 0x000e240000000000 */
[----:B0-----:R-:W-:Y:S01]  /*1d60*/  IADD3 R30, PT, PT, R2, R17, R30 ;  /* 0x00000011021e7210 */ /* 0x001fe20007ffe01e */
[----:B------:R-:W-:Y:S06]  /*1d70*/  BAR.SYNC.DEFER_BLOCKING 0x0 ;  /* 0x0000000000007b1d */ /* 0x000fec0000010000 */
.L_x_3:
[----:B------:R-:W-:Y:S05]  /*1d80*/  BRA.U !UP1, `(.L_x_0) ;  /* 0x0000000509207547 */ /* 0x000fea000b800000 */
[----:B------:R-:W0:Y:S01]  /*1d90*/  LDCU UR5, c[0x0][0x3ac] ;  /* 0x00007580ff0577ac */ /* 0x000e220008000800 */
[C---:B------:R-:W-:Y:S02]  /*1da0*/  IMAD R6, R11.reuse, 0x8, R6 ;  /* 0x000000080b067824 */ /* 0x040fe400078e0206 */
[----:B------:R-:W-:Y:S01]  /*1db0*/  IMAD R7, R11, 0x8, R7 ;  /* 0x000000080b077824 */ /* 0x000fe200078e0207 */
[----:B------:R-:W1:Y:S01]  /*1dc0*/  LDCU UR4, c[0x0][0x388] ;  /* 0x00007100ff0477ac */ /* 0x000e620008000800 */
[----:B------:R-:W2:Y:S01]  /*1dd0*/  LDCU UR6, c[0x0][0x390] ;  /* 0x00007200ff0677ac */ /* 0x000ea20008000800 */
[----:B------:R-:W-:Y:S01]  /*1de0*/  UMOV UR7, URZ ;  /* 0x000000ff00077c82 */ /* 0x000fe20008000000 */
[----:B0-----:R-:W-:Y:S01]  /*1df0*/  IMAD R6, R6, UR5, R3 ;  /* 0x0000000506067c24 */ /* 0x001fe2000f8e0203 */
[----:B------:R-:W-:Y:S02]  /*1e00*/  UMOV UR5, URZ ;  /* 0x000000ff00057c82 */ /* 0x000fe40008000000 */
[----:B-1----:R-:W5:Y:S01]  /*1e10*/  TLD.LZ RZ, R14, R7, UR4, 1D, 0x1 ;  /* 0x00ff04ff070e7f66 */ /* 0x002f6200081e01ff */
[----:B--2---:R-:W5:Y:S02]  /*1e20*/  TLD.LZ RZ, R20, R6, UR6, 1D, 0x1 ;  /* 0x00ff06ff06147f66 */ /* 0x004f6400081e01ff */
[----:B-----5:R-:W-:-:S02]  /*1e30*/  SHF.R.S32.HI R15, RZ, 0x1f, R14 ;  /* 0x0000001fff0f7819 */ /* 0x020fc4000001140e */
        /* <DEDUP_REMOVED lines=11> */
[----:B------:R-:W3:Y:S04]  /*1ef0*/  LDS.64 R6, [R4+0xd8] ;  /* 0x0000d80004067984 */ /* 0x000ee80000000a00 */
[----:B------:R-:W-:Y:S04]  /*1f00*/  LDS.64 R10, [R9+0x120] ;  /* 0x00012000090a7984 */ /* 0x000fe80000000a00 */
[----:B------:R-:W4:Y:S04]  /*1f10*/  LDS.64 R14, [R4+0x120] ;  /* 0x00012000040e7984 */ /* 0x000f280000000a00 */
[----:B------:R-:W-:Y:S01]  /*1f20*/  LDS.64 R20, [R9+0x1b0] ;  /* 0x0001b00009147984 */ /* 0x000fe20000000a00 */
[----:B0-----:R-:W-:-:S02]  /*1f30*/  LOP3.LUT R8, R18, R16, RZ, 0x3c, !PT ;  /* 0x0000001012087212 */ /* 0x001fc400078e3cff */
[----:B------:R-:W-:Y:S02]  /*1f40*/  LOP3.LUT R31, R19, R17, RZ, 0x3c, !PT ;  /* 0x00000011131f7212 */ /* 0x000fe400078e3cff */
[----:B------:R-:W-:Y:S02]  /*1f50*/  LDS.64 R16, [R9+0x168] ;  /* 0x0001680009107984 */ /* 0x000fe40000000a00 */
[----:B------:R-:W-:Y:S02]  /*1f60*/  POPC R8, R8 ;  /* 0x0000000800087309 */ /* 0x000fe40000000000 */
[----:B------:R-:W0:Y:S01]  /*1f70*/  LDS.64 R18, [R4+0x168] ;  /* 0x0001680004127984 */ /* 0x000e220000000a00 */
[----:B-1----:R-:W-:Y:S02]  /*1f80*/  LOP3.LUT R29, R32, R22, RZ, 0x3c, !PT ;  /* 0x00000016201d7212 */ /* 0x002fe400078e3cff */
[----:B------:R-:W-:Y:S02]  /*1f90*/  LOP3.LUT R2, R33, R23, RZ, 0x3c, !PT ;  /* 0x0000001721027212 */ /* 0x000fe400078e3cff */
[----:B------:R-:W1:Y:S01]  /*1fa0*/  LDS.64 R22, [R4+0x1b0] ;  /* 0x0001b00004167984 */ /* 0x000e620000000a00 */
[----:B------:R-:W-:Y:S01]  /*1fb0*/  POPC R31, R31 ;  /* 0x0000001f001f7309 */ /* 0x000fe20000000000 */
[----:B--2---:R-:W-:-:S02]  /*1fc0*/  LOP3.LUT R28, R24, R26, RZ, 0x3c, !PT ;  /* 0x0000001a181c7212 */ /* 0x004fc400078e3cff */
[----:B------:R-:W-:Y:S02]  /*1fd0*/  LOP3.LUT R33, R25, R27, RZ, 0x3c, !PT ;  /* 0x0000001b19217212 */ /* 0x000fe400078e3cff */
[----:B------:R-:W-:Y:S03]  /*1fe0*/  LDS.64 R24, [R9+0x1f8] ;  /* 0x0001f80009187984 */ /* 0x000fe60000000a00 */
[----:B------:R-:W-:Y:S01]  /*1ff0*/  POPC R29, R29 ;  /* 0x0000001d001d7309 */ /* 0x000fe20000000000 */
[----:B------:R1:W2:Y:S01]  /*2000*/  LDS.64 R26, [R4+0x1f8] ;  /* 0x0001f800041a7984 */ /* 0x0002a20000000a00 */
[----:B---3--:R-:W-:Y:S02]  /*2010*/  LOP3.LUT R6, R6, R12, RZ, 0x3c, !PT ;  /* 0x0000000c06067212 */ /* 0x008fe400078e3cff */
[----:B------:R-:W-:-:S04]  /*2020*/  LOP3.LUT R13, R7, R13, RZ, 0x3c, !PT ;  /* 0x0000000d070d7212 */ /* 0x000fc800078e3cff */
[----:B------:R-:W3:Y:S01]  /*2030*/  POPC R2, R2 ;  /* 0x0000000200027309 */ /* 0x000ee20000000000 */
[----:B----4-:R-:W-:Y:S02]  /*2040*/  LOP3.LUT R7, R14, R10, RZ, 0x3c, !PT ;  /* 0x0000000a0e077212 */ /* 0x010fe400078e3cff */
[----:B------:R-:W-:-:S05]  /*2050*/  LOP3.LUT R12, R15, R11, RZ, 0x3c, !PT ;  /* 0x0000000b0f0c7212 */ /* 0x000fca00078e3cff */
[----:B------:R-:W-:Y:S01]  /*2060*/  POPC R28, R28 ;  /* 0x0000001c001c7309 */ /* 0x000fe20000000000 */
[----:B---3--:R-:W-:-:S07]  /*2070*/  IADD3 R2, PT, PT, R30, R29, R2 ;  /* 0x0000001d1e027210 */ /* 0x008fce0007ffe002 */
[----:B------:R-:W3:Y:S01]  /*2080*/  POPC R33, R33 ;  /* 0x0000002100217309 */ /* 0x000ee20000000000 */
[----:B0-----:R-:W-:Y:S02]  /*2090*/  LOP3.LUT R10, R18, R16, RZ, 0x3c, !PT ;  /* 0x00000010120a7212 */ /* 0x001fe400078e3cff */
[----:B------:R-:W-:Y:S02]  /*20a0*/  LOP3.LUT R16, R19, R17, RZ, 0x3c, !PT ;  /* 0x0000001113107212 */ /* 0x000fe400078e3cff */
[----:B------:R-:W-:-:S03]  /*20b0*/  IADD3 R2, PT, PT, R2, R8, R31 ;  /* 0x0000000802027210 */ /* 0x000fc60007ffe01f */
[----:B------:R-:W-:Y:S01]  /*20c0*/  POPC R6, R6 ;  /* 0x0000000600067309 */ /* 0x000fe20000000000 */
[----:B-1----:R-:W-:Y:S02]  /*20d0*/  LOP3.LUT R4, R22, R20, RZ, 0x3c, !PT ;  /* 0x0000001416047212 */ /* 0x002fe400078e3cff */
[----:B------:R-:W-:Y:S02]  /*20e0*/  LOP3.LUT R11, R23, R21, RZ, 0x3c, !PT ;  /* 0x00000015170b7212 */ /* 0x000fe400078e3cff */
[----:B---3--:R-:W-:-:S03]  /*20f0*/  IADD3 R2, PT, PT, R2, R28, R33 ;  /* 0x0000001c02027210 */ /* 0x008fc60007ffe021 */
[----:B------:R-:W0:Y:S01]  /*2100*/  POPC R13, R13 ;  /* 0x0000000d000d7309 */ /* 0x000e220000000000 */
[----:B--2---:R-:W-:Y:S02]  /*2110*/  LOP3.LUT R15, R26, R24, RZ, 0x3c, !PT ;  /* 0x000000181a0f7212 */ /* 0x004fe400078e3cff */
[----:B------:R-:W-:-:S05]  /*2120*/  LOP3.LUT R24, R27, R25, RZ, 0x3c, !PT ;  /* 0x000000191b187212 */ /* 0x000fca00078e3cff */
[----:B------:R-:W-:Y:S01]  /*2130*/  POPC R7, R7 ;  /* 0x0000000700077309 */ /* 0x000fe20000000000 */
[----:B0-----:R-:W-:-:S07]  /*2140*/  IADD3 R2, PT, PT, R2, R6, R13 ;  /* 0x0000000602027210 */ /* 0x001fce0007ffe00d */
[----:B------:R-:W0:Y:S08]  /*2150*/  POPC R12, R12 ;  /* 0x0000000c000c7309 */ /* 0x000e300000000000 */
        /* <DEDUP_REMOVED lines=8> */
[----:B------:R-:W0:Y:S02]  /*21e0*/  POPC R30, R24 ;  /* 0x00000018001e7309 */ /* 0x000e240000000000 */
[----:B0-----:R-:W-:Y:S01]  /*21f0*/  IADD3 R30, PT, PT, R4, R15, R30 ;  /* 0x0000000f041e7210 */ /* 0x001fe20007ffe01e */
[----:B------:R-:W-:Y:S06]  /*2200*/  BAR.SYNC.DEFER_BLOCKING 0x0 ;  /* 0x0000000000007b1d */ /* 0x000fec0000010000 */
.L_x_0:
[----:B------:R-:W0:Y:S02]  /*2210*/  LDCU.64 UR6, c[0x0][0x398] ;  /* 0x00007300ff0677ac */ /* 0x000e240008000a00 */
[----:B0-----:R-:W-:-:S04]  /*2220*/  ISETP.GE.AND P0, PT, R3, UR7, PT ;  /* 0x0000000703007c0c */ /* 0x001fc8000bf06270 */
[----:B------:R-:W-:-:S13]  /*2230*/  ISETP.GE.OR P0, PT, R5, UR6, P0 ;  /* 0x0000000605007c0c */ /* 0x000fda0008706670 */
[----:B------:R-:W-:Y:S05]  /*2240*/  @P0 EXIT ;  /* 0x000000000000094d */ /* 0x000fea0003800000 */
[----:B------:R-:W0:Y:S01]  /*2250*/  LDC.64 R6, c[0x0][0x380] ;  /* 0x0000e000ff067b82 */ /* 0x000e220000000a00 */
[----:B------:R-:W1:Y:S01]  /*2260*/  LDCU.64 UR4, c[0x0][0x358] ;  /* 0x00006b00ff0477ac */ /* 0x000e620008000a00 */
[----:B------:R-:W-:-:S04]  /*2270*/  IMAD R0, R0, UR6, R5 ;  /* 0x0000000600007c24 */ /* 0x000fc8000f8e0205 */
[----:B------:R-:W-:-:S04]  /*2280*/  IMAD R3, R0, UR7, R3 ;  /* 0x0000000700037c24 */ /* 0x000fc8000f8e0203 */
[----:B0-----:R-:W-:-:S05]  /*2290*/  IMAD.WIDE R2, R3, 0x4, R6 ;  /* 0x0000000403027825 */ /* 0x001fca00078e0206 */
[----:B-1----:R-:W-:Y:S01]  /*22a0*/  STG.E desc[UR4][R2.64], R30 ;  /* 0x0000001e02007986 */ /* 0x002fe2000c101904 */
[----:B------:R-:W-:Y:S05]  /*22b0*/  EXIT ;  /* 0x000000000000794d */ /* 0x000fea0003800000 */
.L_x_4:
[----:B------:R-:W-:-:S00]  /*22c0*/  BRA `(.L_x_4) ;  /* 0xfffffffc00fc7947 */ /* 0x000fc0000383ffff */
[----:B------:R-:W-:-:S00]  /*22d0*/  NOP ;  /* 0x0000000000007918 */ /* 0x000fc00000000000 */
        /* <DEDUP_REMOVED lines=10> */
.L_x_5:


//--------------------- .nv.shared.texture_bmm_kernel --------------------------
	.section	.nv.shared.texture_bmm_kernel,"aw",@nobits
	.sectionflags	@""
	.align	8
.nv.shared.texture_bmm_kernel:
	.zero		2176


//--------------------- .nv.shared.reserved.0     --------------------------
	.section	.nv.shared.reserved.0,"aw",@nobits
	.weak		__nv_reservedSMEM_offset_0_alias
	.size		__nv_reservedSMEM_offset_0_alias, 0, 64
	.other		__nv_reservedSMEM_offset_0_alias,@"STO_CUDA_RESERVED_SHARED STV_DEFAULT"
__nv_reservedSMEM_offset_0_alias:
	.zero		0
	.zero		64


//--------------------- .nv.constant0.texture_bmm_kernel --------------------------
	.section	.nv.constant0.texture_bmm_kernel,"a",@progbits
	.sectionflags	@""
	.align	4
.nv.constant0.texture_bmm_kernel:
	.zero		944


//--------------------- SYMBOLS --------------------------

	.type		.nv.reservedSmem.offset0,@object
	.size		.nv.reservedSmem.offset0,0x4
	.type		.nv.reservedSmem.cap,@object
	.size		.nv.reservedSmem.cap,0x4
